// auto-generated by cutlass_sweep.gemm — config: {"arch": "sm_100", "cluster_m": 1, "cluster_n": 1, "dtype": "fp16", "stages": 0, "tile_k": 64, "tile_m": 128, "tile_n": 256}
#include "cutlass/cutlass.h"
#include "cutlass/gemm/collective/collective_builder.hpp"
#include "cutlass/gemm/device/gemm_universal_adapter.h"
#include "cutlass/gemm/kernel/gemm_universal.hpp"
#include "cutlass/epilogue/collective/collective_builder.hpp"

using ElemA = cutlass::half_t;
using ElemB = cutlass::half_t;
using ElemCD = cutlass::half_t;
using Acc  = float;
using TileShape    = cute::Shape<cute::_128, cute::_256, cute::_64>;
using ClusterShape = cute::Shape<cute::_1, cute::_1, cute::_1>;

using CollectiveEpilogue = typename cutlass::epilogue::collective::CollectiveBuilder<
    cutlass::arch::Sm100, cutlass::arch::OpClassTensorOp,
    TileShape, ClusterShape,
    cutlass::epilogue::collective::EpilogueTileAuto,
    Acc, Acc,
    ElemCD, cutlass::layout::RowMajor, 128 / cutlass::sizeof_bits<ElemCD>::value,
    ElemCD, cutlass::layout::RowMajor, 128 / cutlass::sizeof_bits<ElemCD>::value,
    cutlass::epilogue::collective::EpilogueScheduleAuto
  >::CollectiveOp;

using CollectiveMainloop = typename cutlass::gemm::collective::CollectiveBuilder<
    cutlass::arch::Sm100, cutlass::arch::OpClassTensorOp,
    ElemA, cutlass::layout::RowMajor, 128 / cutlass::sizeof_bits<ElemA>::value,
    ElemB, cutlass::layout::ColumnMajor, 128 / cutlass::sizeof_bits<ElemB>::value,
    Acc,
    TileShape, ClusterShape,
    cutlass::gemm::collective::StageCountAutoCarveout<static_cast<int>(sizeof(typename CollectiveEpilogue::SharedStorage))>,
    cutlass::gemm::collective::KernelScheduleAuto
  >::CollectiveOp;

using GemmKernel = cutlass::gemm::kernel::GemmUniversal<
    cute::Shape<int,int,int,int>,
    CollectiveMainloop,
    CollectiveEpilogue
>;
using Gemm = cutlass::gemm::device::GemmUniversalAdapter<GemmKernel>;

// Force the device kernel symbol into the cubin without needing a host main.
auto* _anchor = &cutlass::device_kernel<GemmKernel>;


// ===== COMPILED SASS (sm_100a) =====

	.target	sm_100a

	.elftype	@"ET_EXEC"


//--------------------- .note.nv.tkinfo           --------------------------
	.section	.note.nv.tkinfo,"",@"SHT_NOTE"
	.sectionflags	@"SHF_NOTE_NV_TKINFO"
	.tkinfo
        /*0018*/ 	.word	0x00000002
        /*0030*/ 	.string	""
        /*0030*/ 	.string	"ptxas"
        /*0030*/ 	.string	"Cuda compilation tools, release 13.0, V13.0.88"
        /*0030*/ 	.string	"Build cuda_13.0.r13.0/compiler.36424714_0"
        /*0030*/ 	.string	"-arch sm_100a -m 64 "



//--------------------- .note.nv.cuinfo           --------------------------
	.section	.note.nv.cuinfo,"",@"SHT_NOTE"
	.sectionflags	@"SHF_NOTE_NV_CUINFO"
        /*0018*/ 	.short	0x0002
        /*001a*/ 	.short	0x0064
        /*001c*/ 	.short	0x0082
	.zero		2


//--------------------- .nv.info                  --------------------------
	.section	.nv.info,"",@"SHT_CUDA_INFO"
	.align	4


	//----- nvinfo : EIATTR_REGCOUNT
	.align		4
        /*0000*/ 	.byte	0x04, 0x2f
        /*0002*/ 	.short	(.L_19 - .L_18)
	.align		4
.L_18:
        /*0004*/ 	.word	index@(_ZN7cutlass13device_kernelINS_4gemm6kernel13GemmUniversalIN4cute5tupleIJiiiiEEENS1_10collective13CollectiveMmaINS1_35MainloopSm100TmaUmmaWarpSpecializedILi3ELi2ELi2ENS5_IJNS4_1CILi1EEESB_SB_EEEEENS5_IJNSA_ILi128EEENSA_ILi256EEENSA_ILi64EEEEEENS_6half_tENS5_IJlSB_lEEESI_SJ_NS4_8TiledMMAINS4_8MMA_AtomIJNS4_20SM100_MMA_F16BF16_SSISI_SI_fLi128ELi256ELNS4_4UMMA5MajorE0ELSO_0ELNSN_7ScaleInE0ELSP_0EEEEEENS4_6LayoutISC_NS5_IJNSA_ILi0EEEST_ST_EEEEENS5_IJNS4_10UnderscoreESW_SW_EEEEENS4_13SM90_TMA_LOADENS4_14ComposedLayoutINS4_7SwizzleILi3ELi4ELi3EEENS4_18smem_ptr_flag_bitsILi16EEENSS_INS5_IJNSA_ILi8EEESG_EEENS5_IJSG_SB_EEEEEEEvNS4_8identityESZ_S19_vS1A_EENS_8epilogue10collective18CollectiveEpilogueINS1C_23Sm100TmaWarpSpecializedILi4ELi2ELi64ELb1ELb0EEEJSH_NS5_IJNSS_ISE_SB_EENSS_ISG_SB_EEEEESI_SJ_SI_SJ_NS1C_6fusion15FusionCallbacksIS1G_NS1K_17LinearCombinationISI_fSI_fLNS_15FloatRoundStyleE2EEESH_S1J_JEEENS4_5SM1004TMEM4LOAD26SM100_TMEM_LOAD_32dp32b64xESZ_S19_NS4_39AutoVectorizingCopyWithAssumedAlignmentILi128EEENS4_14SM90_TMA_STOREES19_S1V_S1V_EEEvvEEEEvNT_6ParamsE)
        /*0008*/ 	.word	0x000000b9


	//----- nvinfo : EIATTR_FRAME_SIZE
	.align		4
.L_19:
        /*000c*/ 	.byte	0x04, 0x11
        /*000e*/ 	.short	(.L_21 - .L_20)
	.align		4
.L_20:
        /*0010*/ 	.word	index@($__internal_2_$__cuda_sm10x_tcgen05_guardrail_trap_unallocated_columns_being_dealloced)
        /*0014*/ 	.word	0x00000000


	//----- nvinfo : EIATTR_FRAME_SIZE
	.align		4
.L_21:
        /*0018*/ 	.byte	0x04, 0x11
        /*001a*/ 	.short	(.L_23 - .L_22)
	.align		4
.L_22:
        /*001c*/ 	.word	index@($__internal_1_$__cuda_sm10x_tcgen05_guardrail_trap_phase_invalid_during_alloc)
        /*0020*/ 	.word	0x00000000


	//----- nvinfo : EIATTR_FRAME_SIZE
	.align		4
.L_23:
        /*0024*/ 	.byte	0x04, 0x11
        /*0026*/ 	.short	(.L_25 - .L_24)
	.align		4
.L_24:
        /*0028*/ 	.word	index@($__internal_0_$__cuda_sm10x_tcgen05_guardrail_trap_col_being_dealloced_not_returned_by_alloc)
        /*002c*/ 	.word	0x00000000


	//----- nvinfo : EIATTR_FRAME_SIZE
	.align		4
.L_25:
        /*0030*/ 	.byte	0x04, 0x11
        /*0032*/ 	.short	(.L_27 - .L_26)
	.align		4
.L_26:
        /*0034*/ 	.word	index@(_ZN7cutlass13device_kernelINS_4gemm6kernel13GemmUniversalIN4cute5tupleIJiiiiEEENS1_10collective13CollectiveMmaINS1_35MainloopSm100TmaUmmaWarpSpecializedILi3ELi2ELi2ENS5_IJNS4_1CILi1EEESB_SB_EEEEENS5_IJNSA_ILi128EEENSA_ILi256EEENSA_ILi64EEEEEENS_6half_tENS5_IJlSB_lEEESI_SJ_NS4_8TiledMMAINS4_8MMA_AtomIJNS4_20SM100_MMA_F16BF16_SSISI_SI_fLi128ELi256ELNS4_4UMMA5MajorE0ELSO_0ELNSN_7ScaleInE0ELSP_0EEEEEENS4_6LayoutISC_NS5_IJNSA_ILi0EEEST_ST_EEEEENS5_IJNS4_10UnderscoreESW_SW_EEEEENS4_13SM90_TMA_LOADENS4_14ComposedLayoutINS4_7SwizzleILi3ELi4ELi3EEENS4_18smem_ptr_flag_bitsILi16EEENSS_INS5_IJNSA_ILi8EEESG_EEENS5_IJSG_SB_EEEEEEEvNS4_8identityESZ_S19_vS1A_EENS_8epilogue10collective18CollectiveEpilogueINS1C_23Sm100TmaWarpSpecializedILi4ELi2ELi64ELb1ELb0EEEJSH_NS5_IJNSS_ISE_SB_EENSS_ISG_SB_EEEEESI_SJ_SI_SJ_NS1C_6fusion15FusionCallbacksIS1G_NS1K_17LinearCombinationISI_fSI_fLNS_15FloatRoundStyleE2EEESH_S1J_JEEENS4_5SM1004TMEM4LOAD26SM100_TMEM_LOAD_32dp32b64xESZ_S19_NS4_39AutoVectorizingCopyWithAssumedAlignmentILi128EEENS4_14SM90_TMA_STOREES19_S1V_S1V_EEEvvEEEEvNT_6ParamsE)
        /*0038*/ 	.word	0x00000000


	//----- nvinfo : EIATTR_MIN_STACK_SIZE
	.align		4
.L_27:
        /*003c*/ 	.byte	0x04, 0x12
        /*003e*/ 	.short	(.L_29 - .L_28)
	.align		4
.L_28:
        /*0040*/ 	.word	index@(_ZN7cutlass13device_kernelINS_4gemm6kernel13GemmUniversalIN4cute5tupleIJiiiiEEENS1_10collective13CollectiveMmaINS1_35MainloopSm100TmaUmmaWarpSpecializedILi3ELi2ELi2ENS5_IJNS4_1CILi1EEESB_SB_EEEEENS5_IJNSA_ILi128EEENSA_ILi256EEENSA_ILi64EEEEEENS_6half_tENS5_IJlSB_lEEESI_SJ_NS4_8TiledMMAINS4_8MMA_AtomIJNS4_20SM100_MMA_F16BF16_SSISI_SI_fLi128ELi256ELNS4_4UMMA5MajorE0ELSO_0ELNSN_7ScaleInE0ELSP_0EEEEEENS4_6LayoutISC_NS5_IJNSA_ILi0EEEST_ST_EEEEENS5_IJNS4_10UnderscoreESW_SW_EEEEENS4_13SM90_TMA_LOADENS4_14ComposedLayoutINS4_7SwizzleILi3ELi4ELi3EEENS4_18smem_ptr_flag_bitsILi16EEENSS_INS5_IJNSA_ILi8EEESG_EEENS5_IJSG_SB_EEEEEEEvNS4_8identityESZ_S19_vS1A_EENS_8epilogue10collective18CollectiveEpilogueINS1C_23Sm100TmaWarpSpecializedILi4ELi2ELi64ELb1ELb0EEEJSH_NS5_IJNSS_ISE_SB_EENSS_ISG_SB_EEEEESI_SJ_SI_SJ_NS1C_6fusion15FusionCallbacksIS1G_NS1K_17LinearCombinationISI_fSI_fLNS_15FloatRoundStyleE2EEESH_S1J_JEEENS4_5SM1004TMEM4LOAD26SM100_TMEM_LOAD_32dp32b64xESZ_S19_NS4_39AutoVectorizingCopyWithAssumedAlignmentILi128EEENS4_14SM90_TMA_STOREES19_S1V_S1V_EEEvvEEEEvNT_6ParamsE)
        /*0044*/ 	.word	0x00000000
.L_29:


//--------------------- .nv.compat                --------------------------
	.section	.nv.compat,"",@"SHT_CUDA_COMPAT_INFO"
	.align	4
        /*0000*/ 	.byte	0x02, 0x09, 0x01, 0x00, 0x02, 0x02, 0x02, 0x00, 0x02, 0x05, 0x05, 0x00, 0x03, 0x07, 0x01, 0x01
        /*0010*/ 	.byte	0x02, 0x03, 0x01, 0x00, 0x02, 0x06, 0x01, 0x00, 0x04, 0x0b, 0x08, 0x00, 0x09, 0x00, 0x00, 0x00
        /*0020*/ 	.byte	0x00, 0x00, 0x00, 0x00


//--------------------- .nv.info._ZN7cutlass13device_kernelINS_4gemm6kernel13GemmUniversalIN4cute5tupleIJiiiiEEENS1_10collective13CollectiveMmaINS1_35MainloopSm100TmaUmmaWarpSpecializedILi3ELi2ELi2ENS5_IJNS4_1CILi1EEESB_SB_EEEEENS5_IJNSA_ILi128EEENSA_ILi256EEENSA_ILi64EEEEEENS_6half_tENS5_IJlSB_lEEESI_SJ_NS4_8TiledMMAINS4_8MMA_AtomIJNS4_20SM100_MMA_F16BF16_SSISI_SI_fLi128ELi256ELNS4_4UMMA5MajorE0ELSO_0ELNSN_7ScaleInE0ELSP_0EEEEEENS4_6LayoutISC_NS5_IJNSA_ILi0EEEST_ST_EEEEENS5_IJNS4_10UnderscoreESW_SW_EEEEENS4_13SM90_TMA_LOADENS4_14ComposedLayoutINS4_7SwizzleILi3ELi4ELi3EEENS4_18smem_ptr_flag_bitsILi16EEENSS_INS5_IJNSA_ILi8EEESG_EEENS5_IJSG_SB_EEEEEEEvNS4_8identityESZ_S19_vS1A_EENS_8epilogue10collective18CollectiveEpilogueINS1C_23Sm100TmaWarpSpecializedILi4ELi2ELi64ELb1ELb0EEEJSH_NS5_IJNSS_ISE_SB_EENSS_ISG_SB_EEEEESI_SJ_SI_SJ_NS1C_6fusion15FusionCallbacksIS1G_NS1K_17LinearCombinationISI_fSI_fLNS_15FloatRoundStyleE2EEESH_S1J_JEEENS4_5SM1004TMEM4LOAD26SM100_TMEM_LOAD_32dp32b64xESZ_S19_NS4_39AutoVectorizingCopyWithAssumedAlignmentILi128EEENS4_14SM90_TMA_STOREES19_S1V_S1V_EEEvvEEEEvNT_6ParamsE --------------------------
	.section	.nv.info._ZN7cutlass13device_kernelINS_4gemm6kernel13GemmUniversalIN4cute5tupleIJiiiiEEENS1_10collective13CollectiveMmaINS1_35MainloopSm100TmaUmmaWarpSpecializedILi3ELi2ELi2ENS5_IJNS4_1CILi1EEESB_SB_EEEEENS5_IJNSA_ILi128EEENSA_ILi256EEENSA_ILi64EEEEEENS_6half_tENS5_IJlSB_lEEESI_SJ_NS4_8TiledMMAINS4_8MMA_AtomIJNS4_20SM100_MMA_F16BF16_SSISI_SI_fLi128ELi256ELNS4_4UMMA5MajorE0ELSO_0ELNSN_7ScaleInE0ELSP_0EEEEEENS4_6LayoutISC_NS5_IJNSA_ILi0EEEST_ST_EEEEENS5_IJNS4_10UnderscoreESW_SW_EEEEENS4_13SM90_TMA_LOADENS4_14ComposedLayoutINS4_7SwizzleILi3ELi4ELi3EEENS4_18smem_ptr_flag_bitsILi16EEENSS_INS5_IJNSA_ILi8EEESG_EEENS5_IJSG_SB_EEEEEEEvNS4_8identityESZ_S19_vS1A_EENS_8epilogue10collective18CollectiveEpilogueINS1C_23Sm100TmaWarpSpecializedILi4ELi2ELi64ELb1ELb0EEEJSH_NS5_IJNSS_ISE_SB_EENSS_ISG_SB_EEEEESI_SJ_SI_SJ_NS1C_6fusion15FusionCallbacksIS1G_NS1K_17LinearCombinationISI_fSI_fLNS_15FloatRoundStyleE2EEESH_S1J_JEEENS4_5SM1004TMEM4LOAD26SM100_TMEM_LOAD_32dp32b64xESZ_S19_NS4_39AutoVectorizingCopyWithAssumedAlignmentILi128EEENS4_14SM90_TMA_STOREES19_S1V_S1V_EEEvvEEEEvNT_6ParamsE,"",@"SHT_CUDA_INFO"
	.sectionflags	@""
	.align	4


	//----- nvinfo : EIATTR_CUDA_API_VERSION
	.align		4
        /*0000*/ 	.byte	0x04, 0x37
        /*0002*/ 	.short	(.L_31 - .L_30)
.L_30:
        /*0004*/ 	.word	0x00000082


	//----- nvinfo : EIATTR_KPARAM_INFO
	.align		4
.L_31:
        /*0008*/ 	.byte	0x04, 0x17
        /*000a*/ 	.short	(.L_33 - .L_32)
.L_32:
        /*000c*/ 	.word	0x00000000
        /*0010*/ 	.short	0x0000
        /*0012*/ 	.short	0x0000
        /*0014*/ 	.byte	0x00, 0xf0, 0x01, 0x20


	//----- nvinfo : EIATTR_AT_ENTRY_FRAGMENTS
	.align		4
.L_33:
        /*0018*/ 	.byte	0x04, 0x4f
        /*001a*/ 	.short	(.L_35 - .L_34)


	//   ....[0]....
.L_34:
        /*001c*/ 	.word	0x00000006


	//----- nvinfo : EIATTR_RESERVED_SMEM_USED
	.align		4
.L_35:
        /*0020*/ 	.byte	0x01, 0x41
	.zero		2


	//----- nvinfo : EIATTR_SPARSE_MMA_MASK
	.align		4
        /*0024*/ 	.byte	0x03, 0x50
        /*0026*/ 	.short	0x0000


	//----- nvinfo : EIATTR_TCGEN05_1CTA_USED
	.align		4
        /*0028*/ 	.byte	0x01, 0x51
	.zero		2


	//----- nvinfo : EIATTR_MAXREG_COUNT
	.align		4
        /*002c*/ 	.byte	0x03, 0x1b
        /*002e*/ 	.short	0x00ff


	//----- nvinfo : EIATTR_NUM_BARRIERS
	.align		4
        /*0030*/ 	.byte	0x02, 0x4c
        /*0032*/ 	.byte	0x07
	.zero		1


	//----- nvinfo : EIATTR_EXTERNS
	.align		4
        /*0034*/ 	.byte	0x04, 0x0f
        /*0036*/ 	.short	(.L_37 - .L_36)


	//   ....[0]....
	.align		4
.L_36:
        /*0038*/ 	.word	index@(__assertfail)


	//----- nvinfo : EIATTR_MERCURY_ISA_VERSION
	.align		4
.L_37:
        /*003c*/ 	.byte	0x03, 0x5f
        /*003e*/ 	.short	0x0101


	//----- nvinfo : EIATTR_INT_WARP_WIDE_INSTR_OFFSETS
	.align		4
        /*0040*/ 	.byte	0x04, 0x31
        /*0042*/ 	.short	(.L_39 - .L_38)


	//   ....[0]....
.L_38:
        /*0044*/ 	.word	0x00001d90


	//   ....[1]....
        /*0048*/ 	.word	0x00003630


	//   ....[2]....
        /*004c*/ 	.word	0x00003650


	//   ....[3]....
        /*0050*/ 	.word	0x00003680


	//   ....[4]....
        /*0054*/ 	.word	0x00003fc0


	//   ....[5]....
        /*0058*/ 	.word	0x00004030


	//   ....[6]....
        /*005c*/ 	.word	0x00004110


	//   ....[7]....
        /*0060*/ 	.word	0x00004190


	//   ....[8]....
        /*0064*/ 	.word	0x000042a0


	//   ....[9]....
        /*0068*/ 	.word	0x00004330


	//   ....[10]....
        /*006c*/ 	.word	0x00004510


	//   ....[11]....
        /*0070*/ 	.word	0x00004670


	//----- nvinfo : EIATTR_COOP_GROUP_MASK_REGIDS
	.align		4
.L_39:
        /*0074*/ 	.byte	0x04, 0x29
        /*0076*/ 	.short	(.L_41 - .L_40)


	//   ....[0]....
.L_40:
        /*0078*/ 	.word	0xffffffff


	//   ....[1]....
        /*007c*/ 	.word	0xffffffff


	//   ....[2]....
        /*0080*/ 	.word	0xffffffff


	//   ....[3]....
        /*0084*/ 	.word	0xffffffff


	//   ....[4]....
        /*0088*/ 	.word	0xffffffff


	//   ....[5]....
        /*008c*/ 	.word	0xffffffff


	//   ....[6]....
        /*0090*/ 	.word	0xffffffff


	//   ....[7]....
        /*0094*/ 	.word	0xffffffff


	//   ....[8]....
        /*0098*/ 	.word	0xffffffff


	//   ....[9]....
        /*009c*/ 	.word	0xffffffff


	//   ....[10]....
        /*00a0*/ 	.word	0xffffffff


	//   ....[11]....
        /*00a4*/ 	.word	0xffffffff


	//   ....[12]....
        /*00a8*/ 	.word	0xffffffff


	//----- nvinfo : EIATTR_COOP_GROUP_INSTR_OFFSETS
	.align		4
.L_41:
        /*00ac*/ 	.byte	0x04, 0x28
        /*00ae*/ 	.short	(.L_43 - .L_42)


	//   ....[0]....
.L_42:
        /*00b0*/ 	.word	0x00000090


	//   ....[1]....
        /*00b4*/ 	.word	0x000004d0


	//   ....[2]....
        /*00b8*/ 	.word	0x00000620


	//   ....[3]....
        /*00bc*/ 	.word	0x000007c0


	//   ....[4]....
        /*00c0*/ 	.word	0x000008c0


	//   ....[5]....
        /*00c4*/ 	.word	0x00000a30


	//   ....[6]....
        /*00c8*/ 	.word	0x00000b90


	//   ....[7]....
        /*00cc*/ 	.word	0x00001c70


	//   ....[8]....
        /*00d0*/ 	.word	0x000029c0


	//   ....[9]....
        /*00d4*/ 	.word	0x00002bd0


	//   ....[10]....
        /*00d8*/ 	.word	0x00002c00


	//   ....[11]....
        /*00dc*/ 	.word	0x00003510


	//   ....[12]....
        /*00e0*/ 	.word	0x00003740


	//----- nvinfo : EIATTR_VRC_CTA_INIT_COUNT
	.align		4
.L_43:
        /*00e4*/ 	.byte	0x02, 0x4a
        /*00e6*/ 	.byte	0x80
	.zero		1


	//----- nvinfo : EIATTR_SYSCALL_OFFSETS
	.align		4
        /*00e8*/ 	.byte	0x04, 0x46
        /*00ea*/ 	.short	(.L_45 - .L_44)


	//   ....[0]....
.L_44:
        /*00ec*/ 	.word	0x00005120


	//   ....[1]....
        /*00f0*/ 	.word	0x00005210


	//   ....[2]....
        /*00f4*/ 	.word	0x00005b80


	//   ....[3]....
        /*00f8*/ 	.word	0x00007040


	//   ....[4]....
        /*00fc*/ 	.word	0x00008460


	//   ....[5]....
        /*0100*/ 	.word	0x00009870


	//----- nvinfo : EIATTR_MBARRIER_INSTR_OFFSETS
	.align		4
.L_45:
        /*0104*/ 	.byte	0x04, 0x39
        /*0106*/ 	.short	(.L_47 - .L_46)


	//   ....[0]....
.L_46:
        /*0108*/ 	.word	0x000005b0
        /*010c*/ 	.word	0x000000ff
        /*0110*/ 	.word	0x00000000
        /*0114*/ 	.short	0x0100
        /*0116*/ 	.byte	0x05
	.zero		1


	//   ....[1]....
        /*0118*/ 	.word	0x000005c0
        /*011c*/ 	.word	0x000000ff
        /*0120*/ 	.word	0x00000018
        /*0124*/ 	.short	0x0100
        /*0126*/ 	.byte	0x05
	.zero		1


	//   ....[2]....
        /*0128*/ 	.word	0x000005d0
        /*012c*/ 	.word	0x000000ff
        /*0130*/ 	.word	0x00000008
        /*0134*/ 	.short	0x0100
        /*0136*/ 	.byte	0x05
	.zero		1


	//   ....[3]....
        /*0138*/ 	.word	0x000005e0
        /*013c*/ 	.word	0x000000ff
        /*0140*/ 	.word	0x00000020
        /*0144*/ 	.short	0x0100
        /*0146*/ 	.byte	0x05
	.zero		1


	//   ....[4]....
        /*0148*/ 	.word	0x000005f0
        /*014c*/ 	.word	0x000000ff
        /*0150*/ 	.word	0x00000010
        /*0154*/ 	.short	0x0100
        /*0156*/ 	.byte	0x05
	.zero		1


	//   ....[5]....
        /*0158*/ 	.word	0x00000600
        /*015c*/ 	.word	0x000000ff
        /*0160*/ 	.word	0x00000028
        /*0164*/ 	.short	0x0100
        /*0166*/ 	.byte	0x05
	.zero		1


	//   ....[6]....
        /*0168*/ 	.word	0x00000730
        /*016c*/ 	.word	0x000000ff
        /*0170*/ 	.word	0x00000030
        /*0174*/ 	.short	0x0100
        /*0176*/ 	.byte	0x07
	.zero		1


	//   ....[7]....
        /*0178*/ 	.word	0x00000740
        /*017c*/ 	.word	0x000000ff
        /*0180*/ 	.word	0x00000050
        /*0184*/ 	.short	0x0100
        /*0186*/ 	.byte	0x07
	.zero		1


	//   ....[8]....
        /*0188*/ 	.word	0x00000750
        /*018c*/ 	.word	0x000000ff
        /*0190*/ 	.word	0x00000038
        /*0194*/ 	.short	0x0100
        /*0196*/ 	.byte	0x07
	.zero		1


	//   ....[9]....
        /*0198*/ 	.word	0x00000760
        /*019c*/ 	.word	0x000000ff
        /*01a0*/ 	.word	0x00000058
        /*01a4*/ 	.short	0x0100
        /*01a6*/ 	.byte	0x07
	.zero		1


	//   ....[10]....
        /*01a8*/ 	.word	0x00000770
        /*01ac*/ 	.word	0x000000ff
        /*01b0*/ 	.word	0x00000040
        /*01b4*/ 	.short	0x0100
        /*01b6*/ 	.byte	0x07
	.zero		1


	//   ....[11]....
        /*01b8*/ 	.word	0x00000780
        /*01bc*/ 	.word	0x000000ff
        /*01c0*/ 	.word	0x00000060
        /*01c4*/ 	.short	0x0100
        /*01c6*/ 	.byte	0x07
	.zero		1


	//   ....[12]....
        /*01c8*/ 	.word	0x00000790
        /*01cc*/ 	.word	0x000000ff
        /*01d0*/ 	.word	0x00000048
        /*01d4*/ 	.short	0x0100
        /*01d6*/ 	.byte	0x07
	.zero		1


	//   ....[13]....
        /*01d8*/ 	.word	0x000007a0
        /*01dc*/ 	.word	0x000000ff
        /*01e0*/ 	.word	0x00000068
        /*01e4*/ 	.short	0x0100
        /*01e6*/ 	.byte	0x07
	.zero		1


	//   ....[14]....
        /*01e8*/ 	.word	0x00000890
        /*01ec*/ 	.word	0x000000ff
        /*01f0*/ 	.word	0x00000070
        /*01f4*/ 	.short	0x0100
        /*01f6*/ 	.byte	0x05
	.zero		1


	//   ....[15]....
        /*01f8*/ 	.word	0x000008a0
        /*01fc*/ 	.word	0x000000ff
        /*0200*/ 	.word	0x00000078
        /*0204*/ 	.short	0x0100
        /*0206*/ 	.byte	0x05
	.zero		1


	//   ....[16]....
        /*0208*/ 	.word	0x000009e0
        /*020c*/ 	.word	0x000000ff
        /*0210*/ 	.word	0x00000080
        /*0214*/ 	.short	0x0100
        /*0216*/ 	.byte	0x05
	.zero		1


	//   ....[17]....
        /*0218*/ 	.word	0x000009f0
        /*021c*/ 	.word	0x000000ff
        /*0220*/ 	.word	0x00000090
        /*0224*/ 	.short	0x0100
        /*0226*/ 	.byte	0x05
	.zero		1


	//   ....[18]....
        /*0228*/ 	.word	0x00000a00
        /*022c*/ 	.word	0x000000ff
        /*0230*/ 	.word	0x00000088
        /*0234*/ 	.short	0x0100
        /*0236*/ 	.byte	0x05
	.zero		1


	//   ....[19]....
        /*0238*/ 	.word	0x00000a10
        /*023c*/ 	.word	0x000000ff
        /*0240*/ 	.word	0x00000098
        /*0244*/ 	.short	0x0100
        /*0246*/ 	.byte	0x05
	.zero		1


	//   ....[20]....
        /*0248*/ 	.word	0x00000b40
        /*024c*/ 	.word	0x000000ff
        /*0250*/ 	.word	0x000000a0
        /*0254*/ 	.short	0x0100
        /*0256*/ 	.byte	0x07
	.zero		1


	//   ....[21]....
        /*0258*/ 	.word	0x00000b50
        /*025c*/ 	.word	0x000000ff
        /*0260*/ 	.word	0x000000b0
        /*0264*/ 	.short	0x0100
        /*0266*/ 	.byte	0x07
	.zero		1


	//   ....[22]....
        /*0268*/ 	.word	0x00000b60
        /*026c*/ 	.word	0x000000ff
        /*0270*/ 	.word	0x000000a8
        /*0274*/ 	.short	0x0100
        /*0276*/ 	.byte	0x07
	.zero		1


	//   ....[23]....
        /*0278*/ 	.word	0x00000b70
        /*027c*/ 	.word	0x000000ff
        /*0280*/ 	.word	0x000000b8
        /*0284*/ 	.short	0x0100
        /*0286*/ 	.byte	0x07
	.zero		1


	//   ....[24]....
        /*0288*/ 	.word	0x00000c60
        /*028c*/ 	.word	0x000000ff
        /*0290*/ 	.word	0x000000c0
        /*0294*/ 	.short	0x0100
        /*0296*/ 	.byte	0x05
	.zero		1


	//   ....[25]....
        /*0298*/ 	.word	0x00000c70
        /*029c*/ 	.word	0x000000ff
        /*02a0*/ 	.word	0x000000d0
        /*02a4*/ 	.short	0x0100
        /*02a6*/ 	.byte	0x05
	.zero		1


	//   ....[26]....
        /*02a8*/ 	.word	0x00000c80
        /*02ac*/ 	.word	0x000000ff
        /*02b0*/ 	.word	0x000000c8
        /*02b4*/ 	.short	0x0100
        /*02b6*/ 	.byte	0x05
	.zero		1


	//   ....[27]....
        /*02b8*/ 	.word	0x00000c90
        /*02bc*/ 	.word	0x000000ff
        /*02c0*/ 	.word	0x000000d8
        /*02c4*/ 	.short	0x0100
        /*02c6*/ 	.byte	0x05
	.zero		1


	//   ....[28]....
        /*02c8*/ 	.word	0x00001570
        /*02cc*/ 	.word	0x00000003
        /*02d0*/ 	.word	0x000000d0
        /*02d4*/ 	.short	0x010a
        /*02d6*/ 	.byte	0xff
	.zero		1


	//   ....[29]....
        /*02d8*/ 	.word	0x000015a0
        /*02dc*/ 	.word	0x00000003
        /*02e0*/ 	.word	0x000000c0
        /*02e4*/ 	.short	0x0101
        /*02e6*/ 	.byte	0xff
	.zero		1


	//   ....[30]....
        /*02e8*/ 	.word	0x00001670
        /*02ec*/ 	.word	0x000000ff
        /*02f0*/ 	.word	0x00000018
        /*02f4*/ 	.short	0x010a
        /*02f6*/ 	.byte	0x08
	.zero		1


	//   ....[31]....
        /*02f8*/ 	.word	0x00001710
        /*02fc*/ 	.word	0x000000ff
        /*0300*/ 	.word	0x00000018
        /*0304*/ 	.short	0x010a
        /*0306*/ 	.byte	0x21
	.zero		1


	//   ....[32]....
        /*0308*/ 	.word	0x00001860
        /*030c*/ 	.word	0x000000ff
        /*0310*/ 	.word	0x00000018
        /*0314*/ 	.short	0x010a
        /*0316*/ 	.byte	0x08
	.zero		1


	//   ....[33]....
        /*0318*/ 	.word	0x00001970
        /*031c*/ 	.word	0x000000ff
        /*0320*/ 	.word	0x00000078
        /*0324*/ 	.short	0x0101
        /*0326*/ 	.byte	0x04
	.zero		1


	//   ....[34]....
        /*0328*/ 	.word	0x00001990
        /*032c*/ 	.word	0x000000ff
        /*0330*/ 	.word	0x00000018
        /*0334*/ 	.short	0x010a
        /*0336*/ 	.byte	0x08
	.zero		1


	//   ....[35]....
        /*0338*/ 	.word	0x00001a10
        /*033c*/ 	.word	0x000000ff
        /*0340*/ 	.word	0x00000018
        /*0344*/ 	.short	0x010a
        /*0346*/ 	.byte	0x11
	.zero		1


	//   ....[36]....
        /*0348*/ 	.word	0x00001b60
        /*034c*/ 	.word	0x000000ff
        /*0350*/ 	.word	0x00000018
        /*0354*/ 	.short	0x010a
        /*0356*/ 	.byte	0x08
	.zero		1


	//   ....[37]....
        /*0358*/ 	.word	0x00001ca0
        /*035c*/ 	.word	0x00000002
        /*0360*/ 	.word	0x00000080
        /*0364*/ 	.short	0x010a
        /*0366*/ 	.byte	0xff
	.zero		1


	//   ....[38]....
        /*0368*/ 	.word	0x00001d60
        /*036c*/ 	.word	0x00000002
        /*0370*/ 	.word	0x00000000
        /*0374*/ 	.short	0x0101
        /*0376*/ 	.byte	0xff
	.zero		1


	//   ....[39]....
        /*0378*/ 	.word	0x000022c0
        /*037c*/ 	.word	0x000000ff
        /*0380*/ 	.word	0x00000000
        /*0384*/ 	.short	0x010a
        /*0386*/ 	.byte	0x05
	.zero		1


	//   ....[40]....
        /*0388*/ 	.word	0x00002350
        /*038c*/ 	.word	0x000000ff
        /*0390*/ 	.word	0x00000000
        /*0394*/ 	.short	0x010a
        /*0396*/ 	.byte	0x05
	.zero		1


	//   ....[41]....
        /*0398*/ 	.word	0x000023f0
        /*039c*/ 	.word	0x00000000
        /*03a0*/ 	.word	0x00000000
        /*03a4*/ 	.short	0x010a
        /*03a6*/ 	.byte	0xff
	.zero		1


	//   ....[42]....
        /*03a8*/ 	.word	0x00002510
        /*03ac*/ 	.word	0x00000000
        /*03b0*/ 	.word	0x000000c0
        /*03b4*/ 	.short	0x010a
        /*03b6*/ 	.byte	0xff
	.zero		1


	//   ....[43]....
        /*03b8*/ 	.word	0x00002570
        /*03bc*/ 	.word	0x00000004
        /*03c0*/ 	.word	0x00000000
        /*03c4*/ 	.short	0x0101
        /*03c6*/ 	.byte	0xff
	.zero		1


	//   ....[44]....
        /*03c8*/ 	.word	0x00002590
        /*03cc*/ 	.word	0x000000ff
        /*03d0*/ 	.word	0x00000090
        /*03d4*/ 	.short	0x010a
        /*03d6*/ 	.byte	0x05
	.zero		1


	//   ....[45]....
        /*03d8*/ 	.word	0x000026b0
        /*03dc*/ 	.word	0x00000000
        /*03e0*/ 	.word	0x00000080
        /*03e4*/ 	.short	0x010a
        /*03e6*/ 	.byte	0xff
	.zero		1


	//   ....[46]....
        /*03e8*/ 	.word	0x000027c0
        /*03ec*/ 	.word	0x00000000
        /*03f0*/ 	.word	0x00000000
        /*03f4*/ 	.short	0x0101
        /*03f6*/ 	.byte	0xff
	.zero		1


	//   ....[47]....
        /*03f8*/ 	.word	0x00002850
        /*03fc*/ 	.word	0x000000ff
        /*0400*/ 	.word	0x00000090
        /*0404*/ 	.short	0x0106
        /*0406*/ 	.byte	0x05
	.zero		1


	//   ....[48]....
        /*0408*/ 	.word	0x00002870
        /*040c*/ 	.word	0x000000ff
        /*0410*/ 	.word	0x00000090
        /*0414*/ 	.short	0x010a
        /*0416*/ 	.byte	0x05
	.zero		1


	//   ....[49]....
        /*0418*/ 	.word	0x00002900
        /*041c*/ 	.word	0x000000ff
        /*0420*/ 	.word	0x00000090
        /*0424*/ 	.short	0x0106
        /*0426*/ 	.byte	0x04
	.zero		1


	//   ....[50]....
        /*0428*/ 	.word	0x00002940
        /*042c*/ 	.word	0x00000000
        /*0430*/ 	.word	0x00000090
        /*0434*/ 	.short	0x010a
        /*0436*/ 	.byte	0xff
	.zero		1


	//   ....[51]....
        /*0438*/ 	.word	0x00002e80
        /*043c*/ 	.word	0x00000000
        /*0440*/ 	.word	0x00000080
        /*0444*/ 	.short	0x010a
        /*0446*/ 	.byte	0xff
	.zero		1


	//   ....[52]....
        /*0448*/ 	.word	0x00002f90
        /*044c*/ 	.word	0x00000003
        /*0450*/ 	.word	0x00000000
        /*0454*/ 	.short	0x0101
        /*0456*/ 	.byte	0xff
	.zero		1


	//   ....[53]....
        /*0458*/ 	.word	0x00002fa0
        /*045c*/ 	.word	0x000000ff
        /*0460*/ 	.word	0x00000000
        /*0464*/ 	.short	0x010a
        /*0466*/ 	.byte	0x06
	.zero		1


	//   ....[54]....
        /*0468*/ 	.word	0x00002fc0
        /*046c*/ 	.word	0x000000ff
        /*0470*/ 	.word	0x000000b0
        /*0474*/ 	.short	0x010a
        /*0476*/ 	.byte	0x07
	.zero		1


	//   ....[55]....
        /*0478*/ 	.word	0x00003090
        /*047c*/ 	.word	0x000000ff
        /*0480*/ 	.word	0x00000000
        /*0484*/ 	.short	0x010a
        /*0486*/ 	.byte	0x06
	.zero		1


	//   ....[56]....
        /*0488*/ 	.word	0x000031c0
        /*048c*/ 	.word	0x000000ff
        /*0490*/ 	.word	0x00000000
        /*0494*/ 	.short	0x010a
        /*0496*/ 	.byte	0x1a
	.zero		1


	//   ....[57]....
        /*0498*/ 	.word	0x00003460
        /*049c*/ 	.word	0x000000ff
        /*04a0*/ 	.word	0x00000000
        /*04a4*/ 	.short	0x010a
        /*04a6*/ 	.byte	0x06
	.zero		1


	//   ....[58]....
        /*04a8*/ 	.word	0x000034f0
        /*04ac*/ 	.word	0x000000ff
        /*04b0*/ 	.word	0x00000000
        /*04b4*/ 	.short	0x010a
        /*04b6*/ 	.byte	0x07
	.zero		1


	//   ....[59]....
        /*04b8*/ 	.word	0x00003970
        /*04bc*/ 	.word	0x00000000
        /*04c0*/ 	.word	0x00000080
        /*04c4*/ 	.short	0x010a
        /*04c6*/ 	.byte	0xff
	.zero		1


	//   ....[60]....
        /*04c8*/ 	.word	0x00003a30
        /*04cc*/ 	.word	0x00000000
        /*04d0*/ 	.word	0x00000000
        /*04d4*/ 	.short	0x0101
        /*04d6*/ 	.byte	0xff
	.zero		1


	//   ....[61]....
        /*04d8*/ 	.word	0x00003d50
        /*04dc*/ 	.word	0x000000ff
        /*04e0*/ 	.word	0x00000078
        /*04e4*/ 	.short	0x010a
        /*04e6*/ 	.byte	0x07
	.zero		1


	//   ....[62]....
        /*04e8*/ 	.word	0x00003f40
        /*04ec*/ 	.word	0x000000ff
        /*04f0*/ 	.word	0x00000050
        /*04f4*/ 	.short	0x010a
        /*04f6*/ 	.byte	0x07
	.zero		1


	//   ....[63]....
        /*04f8*/ 	.word	0x000040b0
        /*04fc*/ 	.word	0x000000ff
        /*0500*/ 	.word	0x00000030
        /*0504*/ 	.short	0x010b
        /*0506*/ 	.byte	0x07
	.zero		1


	//   ....[64]....
        /*0508*/ 	.word	0x000040c0
        /*050c*/ 	.word	0x000000ff
        /*0510*/ 	.word	0x00000000
        /*0514*/ 	.short	0x0101
        /*0516*/ 	.byte	0x08
	.zero		1


	//   ....[65]....
        /*0518*/ 	.word	0x000040e0
        /*051c*/ 	.word	0x000000ff
        /*0520*/ 	.word	0x00000058
        /*0524*/ 	.short	0x010a
        /*0526*/ 	.byte	0x07
	.zero		1


	//   ....[66]....
        /*0528*/ 	.word	0x00004240
        /*052c*/ 	.word	0x000000ff
        /*0530*/ 	.word	0x00000038
        /*0534*/ 	.short	0x010b
        /*0536*/ 	.byte	0x07
	.zero		1


	//   ....[67]....
        /*0538*/ 	.word	0x00004250
        /*053c*/ 	.word	0x000000ff
        /*0540*/ 	.word	0x00000000
        /*0544*/ 	.short	0x0101
        /*0546*/ 	.byte	0x08
	.zero		1


	//   ....[68]....
        /*0548*/ 	.word	0x00004260
        /*054c*/ 	.word	0x000000ff
        /*0550*/ 	.word	0x00000060
        /*0554*/ 	.short	0x010a
        /*0556*/ 	.byte	0x07
	.zero		1


	//   ....[69]....
        /*0558*/ 	.word	0x00004400
        /*055c*/ 	.word	0x000000ff
        /*0560*/ 	.word	0x00000040
        /*0564*/ 	.short	0x010b
        /*0566*/ 	.byte	0x07
	.zero		1


	//   ....[70]....
        /*0568*/ 	.word	0x00004470
        /*056c*/ 	.word	0x000000ff
        /*0570*/ 	.word	0x00000000
        /*0574*/ 	.short	0x0101
        /*0576*/ 	.byte	0x08
	.zero		1


	//   ....[71]....
        /*0578*/ 	.word	0x000044a0
        /*057c*/ 	.word	0x000000ff
        /*0580*/ 	.word	0x00000068
        /*0584*/ 	.short	0x010a
        /*0586*/ 	.byte	0x07
	.zero		1


	//   ....[72]....
        /*0588*/ 	.word	0x000046b0
        /*058c*/ 	.word	0x000000ff
        /*0590*/ 	.word	0x00000048
        /*0594*/ 	.short	0x010b
        /*0596*/ 	.byte	0x07
	.zero		1


	//   ....[73]....
        /*0598*/ 	.word	0x000046d0
        /*059c*/ 	.word	0x000000ff
        /*05a0*/ 	.word	0x00000000
        /*05a4*/ 	.short	0x0101
        /*05a6*/ 	.byte	0x0d
	.zero		1


	//   ....[74]....
        /*05a8*/ 	.word	0x00004700
        /*05ac*/ 	.word	0x000000ff
        /*05b0*/ 	.word	0x00000050
        /*05b4*/ 	.short	0x010a
        /*05b6*/ 	.byte	0x07
	.zero		1


	//   ....[75]....
        /*05b8*/ 	.word	0x00004720
        /*05bc*/ 	.word	0x000000ff
        /*05c0*/ 	.word	0x00000058
        /*05c4*/ 	.short	0x010a
        /*05c6*/ 	.byte	0x07
	.zero		1


	//   ....[76]....
        /*05c8*/ 	.word	0x00004740
        /*05cc*/ 	.word	0x000000ff
        /*05d0*/ 	.word	0x00000060
        /*05d4*/ 	.short	0x010a
        /*05d6*/ 	.byte	0x07
	.zero		1


	//   ....[77]....
        /*05d8*/ 	.word	0x00004780
        /*05dc*/ 	.word	0x00000000
        /*05e0*/ 	.word	0x00000068
        /*05e4*/ 	.short	0x010a
        /*05e6*/ 	.byte	0xff
	.zero		1


	//   ....[78]....
        /*05e8*/ 	.word	0x00004ae0
        /*05ec*/ 	.word	0x00000000
        /*05f0*/ 	.word	0x00000080
        /*05f4*/ 	.short	0x010a
        /*05f6*/ 	.byte	0xff
	.zero		1


	//   ....[79]....
        /*05f8*/ 	.word	0x00004bf0
        /*05fc*/ 	.word	0x00000000
        /*0600*/ 	.word	0x00000000
        /*0604*/ 	.short	0x0101
        /*0606*/ 	.byte	0xff
	.zero		1


	//   ....[80]....
        /*0608*/ 	.word	0x000056a0
        /*060c*/ 	.word	0x000000ff
        /*0610*/ 	.word	0x00000030
        /*0614*/ 	.short	0x010a
        /*0616*/ 	.byte	0x30
	.zero		1


	//   ....[81]....
        /*0618*/ 	.word	0x00005760
        /*061c*/ 	.word	0x00000057
        /*0620*/ 	.word	0x000000a0
        /*0624*/ 	.short	0x010a
        /*0626*/ 	.byte	0xff
	.zero		1


	//   ....[82]....
        /*0628*/ 	.word	0x00005890
        /*062c*/ 	.word	0x000000ff
        /*0630*/ 	.word	0x00000030
        /*0634*/ 	.short	0x010a
        /*0636*/ 	.byte	0x30
	.zero		1


	//   ....[83]....
        /*0638*/ 	.word	0x00005a60
        /*063c*/ 	.word	0x00000057
        /*0640*/ 	.word	0x000000a0
        /*0644*/ 	.short	0x010a
        /*0646*/ 	.byte	0xff
	.zero		1


	//   ....[84]....
        /*0648*/ 	.word	0x00006ce0
        /*064c*/ 	.word	0x00000000
        /*0650*/ 	.word	0x00000000
        /*0654*/ 	.short	0x0101
        /*0656*/ 	.byte	0xff
	.zero		1


	//   ....[85]....
        /*0658*/ 	.word	0x00006cf0
        /*065c*/ 	.word	0x00000003
        /*0660*/ 	.word	0x00000030
        /*0664*/ 	.short	0x010a
        /*0666*/ 	.byte	0xff
	.zero		1


	//   ....[86]....
        /*0668*/ 	.word	0x00006dd0
        /*066c*/ 	.word	0x00000003
        /*0670*/ 	.word	0x00000030
        /*0674*/ 	.short	0x010a
        /*0676*/ 	.byte	0xff
	.zero		1


	//   ....[87]....
        /*0678*/ 	.word	0x00008100
        /*067c*/ 	.word	0x00000055
        /*0680*/ 	.word	0x00000000
        /*0684*/ 	.short	0x0101
        /*0686*/ 	.byte	0xff
	.zero		1


	//   ....[88]....
        /*0688*/ 	.word	0x00008120
        /*068c*/ 	.word	0x00000000
        /*0690*/ 	.word	0x00000030
        /*0694*/ 	.short	0x010a
        /*0696*/ 	.byte	0xff
	.zero		1


	//   ....[89]....
        /*0698*/ 	.word	0x000081f0
        /*069c*/ 	.word	0x00000000
        /*06a0*/ 	.word	0x00000030
        /*06a4*/ 	.short	0x010a
        /*06a6*/ 	.byte	0xff
	.zero		1


	//   ....[90]....
        /*06a8*/ 	.word	0x00009520
        /*06ac*/ 	.word	0x00000054
        /*06b0*/ 	.word	0x00000000
        /*06b4*/ 	.short	0x0101
        /*06b6*/ 	.byte	0xff
	.zero		1


	//   ....[91]....
        /*06b8*/ 	.word	0x00009540
        /*06bc*/ 	.word	0x00000003
        /*06c0*/ 	.word	0x00000030
        /*06c4*/ 	.short	0x010a
        /*06c6*/ 	.byte	0xff
	.zero		1


	//   ....[92]....
        /*06c8*/ 	.word	0x00009610
        /*06cc*/ 	.word	0x00000003
        /*06d0*/ 	.word	0x00000030
        /*06d4*/ 	.short	0x010a
        /*06d6*/ 	.byte	0xff
	.zero		1


	//   ....[93]....
        /*06d8*/ 	.word	0x000099d0
        /*06dc*/ 	.word	0x000000ff
        /*06e0*/ 	.word	0x00000000
        /*06e4*/ 	.short	0x0101
        /*06e6*/ 	.byte	0x05
	.zero		1


	//   ....[94]....
        /*06e8*/ 	.word	0x0000a990
        /*06ec*/ 	.word	0x00000000
        /*06f0*/ 	.word	0x00000000
        /*06f4*/ 	.short	0x0101
        /*06f6*/ 	.byte	0xff
	.zero		1


	//   ....[95]....
        /*06f8*/ 	.word	0x0000ac00
        /*06fc*/ 	.word	0x000000ff
        /*0700*/ 	.word	0x00000000
        /*0704*/ 	.short	0x0101
        /*0706*/ 	.byte	0x04
	.zero		1


	//   ....[96]....
        /*0708*/ 	.word	0x0000ac20
        /*070c*/ 	.word	0x00000003
        /*0710*/ 	.word	0x000000d0
        /*0714*/ 	.short	0x010a
        /*0716*/ 	.byte	0xff
	.zero		1


	//   ....[97]....
        /*0718*/ 	.word	0x0000ac80
        /*071c*/ 	.word	0x00000002
        /*0720*/ 	.word	0x00000018
        /*0724*/ 	.short	0x010a
        /*0726*/ 	.byte	0xff
	.zero		1


	//   ....[98]....
        /*0728*/ 	.word	0x0000ace0
        /*072c*/ 	.word	0x00000002
        /*0730*/ 	.word	0x00000018
        /*0734*/ 	.short	0x010a
        /*0736*/ 	.byte	0xff
	.zero		1


	//   ....[99]....
        /*0738*/ 	.word	0x0000ad30
        /*073c*/ 	.word	0x00000002
        /*0740*/ 	.word	0x00000080
        /*0744*/ 	.short	0x010a
        /*0746*/ 	.byte	0xff
	.zero		1


	//   ....[100]....
        /*0748*/ 	.word	0x0000ad90
        /*074c*/ 	.word	0x00000000
        /*0750*/ 	.word	0x00000000
        /*0754*/ 	.short	0x010a
        /*0756*/ 	.byte	0xff
	.zero		1


	//   ....[101]....
        /*0758*/ 	.word	0x0000adf0
        /*075c*/ 	.word	0x00000000
        /*0760*/ 	.word	0x00000000
        /*0764*/ 	.short	0x010a
        /*0766*/ 	.byte	0xff
	.zero		1


	//   ....[102]....
        /*0768*/ 	.word	0x0000ae40
        /*076c*/ 	.word	0x00000000
        /*0770*/ 	.word	0x000000c0
        /*0774*/ 	.short	0x010a
        /*0776*/ 	.byte	0xff
	.zero		1


	//   ....[103]....
        /*0778*/ 	.word	0x0000aea0
        /*077c*/ 	.word	0x00000000
        /*0780*/ 	.word	0x00000090
        /*0784*/ 	.short	0x010a
        /*0786*/ 	.byte	0xff
	.zero		1


	//   ....[104]....
        /*0788*/ 	.word	0x0000aef0
        /*078c*/ 	.word	0x00000000
        /*0790*/ 	.word	0x00000080
        /*0794*/ 	.short	0x010a
        /*0796*/ 	.byte	0xff
	.zero		1


	//   ....[105]....
        /*0798*/ 	.word	0x0000af50
        /*079c*/ 	.word	0x00000000
        /*07a0*/ 	.word	0x00000090
        /*07a4*/ 	.short	0x010a
        /*07a6*/ 	.byte	0xff
	.zero		1


	//   ....[106]....
        /*07a8*/ 	.word	0x0000afa0
        /*07ac*/ 	.word	0x00000000
        /*07b0*/ 	.word	0x00000080
        /*07b4*/ 	.short	0x010a
        /*07b6*/ 	.byte	0xff
	.zero		1


	//   ....[107]....
        /*07b8*/ 	.word	0x0000b000
        /*07bc*/ 	.word	0x00000003
        /*07c0*/ 	.word	0x000000b0
        /*07c4*/ 	.short	0x010a
        /*07c6*/ 	.byte	0xff
	.zero		1


	//   ....[108]....
        /*07c8*/ 	.word	0x0000b060
        /*07cc*/ 	.word	0x00000000
        /*07d0*/ 	.word	0x00000000
        /*07d4*/ 	.short	0x010a
        /*07d6*/ 	.byte	0xff
	.zero		1


	//   ....[109]....
        /*07d8*/ 	.word	0x0000b0c0
        /*07dc*/ 	.word	0x00000000
        /*07e0*/ 	.word	0x00000000
        /*07e4*/ 	.short	0x010a
        /*07e6*/ 	.byte	0xff
	.zero		1


	//   ....[110]....
        /*07e8*/ 	.word	0x0000b120
        /*07ec*/ 	.word	0x00000000
        /*07f0*/ 	.word	0x00000000
        /*07f4*/ 	.short	0x010a
        /*07f6*/ 	.byte	0xff
	.zero		1


	//   ....[111]....
        /*07f8*/ 	.word	0x0000b170
        /*07fc*/ 	.word	0x00000000
        /*0800*/ 	.word	0x00000080
        /*0804*/ 	.short	0x010a
        /*0806*/ 	.byte	0xff
	.zero		1


	//   ....[112]....
        /*0808*/ 	.word	0x0000b1d0
        /*080c*/ 	.word	0x00000000
        /*0810*/ 	.word	0x00000078
        /*0814*/ 	.short	0x010a
        /*0816*/ 	.byte	0xff
	.zero		1


	//   ....[113]....
        /*0818*/ 	.word	0x0000b230
        /*081c*/ 	.word	0x00000003
        /*0820*/ 	.word	0x00000050
        /*0824*/ 	.short	0x010a
        /*0826*/ 	.byte	0xff
	.zero		1


	//   ....[114]....
        /*0828*/ 	.word	0x0000b290
        /*082c*/ 	.word	0x00000003
        /*0830*/ 	.word	0x00000058
        /*0834*/ 	.short	0x010a
        /*0836*/ 	.byte	0xff
	.zero		1


	//   ....[115]....
        /*0838*/ 	.word	0x0000b2f0
        /*083c*/ 	.word	0x00000003
        /*0840*/ 	.word	0x00000060
        /*0844*/ 	.short	0x010a
        /*0846*/ 	.byte	0xff
	.zero		1


	//   ....[116]....
        /*0848*/ 	.word	0x0000b350
        /*084c*/ 	.word	0x00000003
        /*0850*/ 	.word	0x00000068
        /*0854*/ 	.short	0x010a
        /*0856*/ 	.byte	0xff
	.zero		1


	//   ....[117]....
        /*0858*/ 	.word	0x0000b3b0
        /*085c*/ 	.word	0x00000000
        /*0860*/ 	.word	0x00000050
        /*0864*/ 	.short	0x010a
        /*0866*/ 	.byte	0xff
	.zero		1


	//   ....[118]....
        /*0868*/ 	.word	0x0000b410
        /*086c*/ 	.word	0x00000000
        /*0870*/ 	.word	0x00000058
        /*0874*/ 	.short	0x010a
        /*0876*/ 	.byte	0xff
	.zero		1


	//   ....[119]....
        /*0878*/ 	.word	0x0000b470
        /*087c*/ 	.word	0x00000000
        /*0880*/ 	.word	0x00000060
        /*0884*/ 	.short	0x010a
        /*0886*/ 	.byte	0xff
	.zero		1


	//   ....[120]....
        /*0888*/ 	.word	0x0000b4c0
        /*088c*/ 	.word	0x00000000
        /*0890*/ 	.word	0x00000080
        /*0894*/ 	.short	0x010a
        /*0896*/ 	.byte	0xff
	.zero		1


	//   ....[121]....
        /*0898*/ 	.word	0x0000b520
        /*089c*/ 	.word	0x00000003
        /*08a0*/ 	.word	0x00000030
        /*08a4*/ 	.short	0x010a
        /*08a6*/ 	.byte	0xff
	.zero		1


	//   ....[122]....
        /*08a8*/ 	.word	0x0000b570
        /*08ac*/ 	.word	0x00000057
        /*08b0*/ 	.word	0x000000a0
        /*08b4*/ 	.short	0x010a
        /*08b6*/ 	.byte	0xff
	.zero		1


	//   ....[123]....
        /*08b8*/ 	.word	0x0000b5c0
        /*08bc*/ 	.word	0x00000003
        /*08c0*/ 	.word	0x00000030
        /*08c4*/ 	.short	0x010a
        /*08c6*/ 	.byte	0xff
	.zero		1


	//   ....[124]....
        /*08c8*/ 	.word	0x0000b610
        /*08cc*/ 	.word	0x00000000
        /*08d0*/ 	.word	0x00000030
        /*08d4*/ 	.short	0x010a
        /*08d6*/ 	.byte	0xff
	.zero		1


	//   ....[125]....
        /*08d8*/ 	.word	0x0000b660
        /*08dc*/ 	.word	0x00000003
        /*08e0*/ 	.word	0x00000030
        /*08e4*/ 	.short	0x010a
        /*08e6*/ 	.byte	0xff
	.zero		1


	//----- nvinfo : EIATTR_NUM_MBARRIERS
	.align		4
.L_47:
        /*08e8*/ 	.byte	0x03, 0x38
        /*08ea*/ 	.short	0x001c


	//----- nvinfo : EIATTR_EXIT_INSTR_OFFSETS
	.align		4
        /*08ec*/ 	.byte	0x04, 0x1c
        /*08ee*/ 	.short	(.L_49 - .L_48)


	//   ....[0]....
.L_48:
        /*08f0*/ 	.word	0x00002420


	//   ....[1]....
        /*08f4*/ 	.word	0x00002910


	//   ....[2]....
        /*08f8*/ 	.word	0x00002970


	//   ....[3]....
        /*08fc*/ 	.word	0x00003750


	//   ....[4]....
        /*0900*/ 	.word	0x000047b0


	//   ....[5]....
        /*0904*/ 	.word	0x000047f0


	//   ....[6]....
        /*0908*/ 	.word	0x0000aaf0


	//   ....[7]....
        /*090c*/ 	.word	0x0000ab70


	//   ....[8]....
        /*0910*/ 	.word	0x0000aba0


	//   ....[9]....
        /*0914*/ 	.word	0x0000ac10


	//----- nvinfo : EIATTR_MAX_THREADS
	.align		4
.L_49:
        /*0918*/ 	.byte	0x04, 0x05
        /*091a*/ 	.short	(.L_51 - .L_50)
.L_50:
        /*091c*/ 	.word	0x00000100
        /*0920*/ 	.word	0x00000001
        /*0924*/ 	.word	0x00000001


	//----- nvinfo : EIATTR_CRS_STACK_SIZE
	.align		4
.L_51:
        /*0928*/ 	.byte	0x04, 0x1e
        /*092a*/ 	.short	(.L_53 - .L_52)
.L_52:
        /*092c*/ 	.word	0x00000000


	//----- nvinfo : EIATTR_CBANK_PARAM_SIZE
	.align		4
.L_53:
        /*0930*/ 	.byte	0x03, 0x19
        /*0932*/ 	.short	0x0800


	//----- nvinfo : EIATTR_PARAM_CBANK
	.align		4
        /*0934*/ 	.byte	0x04, 0x0a
        /*0936*/ 	.short	(.L_55 - .L_54)
	.align		4
.L_54:
        /*0938*/ 	.word	index@(.nv.constant0._ZN7cutlass13device_kernelINS_4gemm6kernel13GemmUniversalIN4cute5tupleIJiiiiEEENS1_10collective13CollectiveMmaINS1_35MainloopSm100TmaUmmaWarpSpecializedILi3ELi2ELi2ENS5_IJNS4_1CILi1EEESB_SB_EEEEENS5_IJNSA_ILi128EEENSA_ILi256EEENSA_ILi64EEEEEENS_6half_tENS5_IJlSB_lEEESI_SJ_NS4_8TiledMMAINS4_8MMA_AtomIJNS4_20SM100_MMA_F16BF16_SSISI_SI_fLi128ELi256ELNS4_4UMMA5MajorE0ELSO_0ELNSN_7ScaleInE0ELSP_0EEEEEENS4_6LayoutISC_NS5_IJNSA_ILi0EEEST_ST_EEEEENS5_IJNS4_10UnderscoreESW_SW_EEEEENS4_13SM90_TMA_LOADENS4_14ComposedLayoutINS4_7SwizzleILi3ELi4ELi3EEENS4_18smem_ptr_flag_bitsILi16EEENSS_INS5_IJNSA_ILi8EEESG_EEENS5_IJSG_SB_EEEEEEEvNS4_8identityESZ_S19_vS1A_EENS_8epilogue10collective18CollectiveEpilogueINS1C_23Sm100TmaWarpSpecializedILi4ELi2ELi64ELb1ELb0EEEJSH_NS5_IJNSS_ISE_SB_EENSS_ISG_SB_EEEEESI_SJ_SI_SJ_NS1C_6fusion15FusionCallbacksIS1G_NS1K_17LinearCombinationISI_fSI_fLNS_15FloatRoundStyleE2EEESH_S1J_JEEENS4_5SM1004TMEM4LOAD26SM100_TMEM_LOAD_32dp32b64xESZ_S19_NS4_39AutoVectorizingCopyWithAssumedAlignmentILi128EEENS4_14SM90_TMA_STOREES19_S1V_S1V_EEEvvEEEEvNT_6ParamsE)
        /*093c*/ 	.short	0x0380
        /*093e*/ 	.short	0x0800


	//----- nvinfo : EIATTR_SW_WAR
	.align		4
.L_55:
        /*0940*/ 	.byte	0x04, 0x36
        /*0942*/ 	.short	(.L_57 - .L_56)
.L_56:
        /*0944*/ 	.word	0x00000008
.L_57:


//--------------------- .nv.callgraph             --------------------------
	.section	.nv.callgraph,"",@"SHT_CUDA_CALLGRAPH"
	.align	4
	.sectionentsize	8
	.align		4
        /*0000*/ 	.word	0x00000000
	.align		4
        /*0004*/ 	.word	0xffffffff
	.align		4
        /*0008*/ 	.word	index@(_ZN7cutlass13device_kernelINS_4gemm6kernel13GemmUniversalIN4cute5tupleIJiiiiEEENS1_10collective13CollectiveMmaINS1_35MainloopSm100TmaUmmaWarpSpecializedILi3ELi2ELi2ENS5_IJNS4_1CILi1EEESB_SB_EEEEENS5_IJNSA_ILi128EEENSA_ILi256EEENSA_ILi64EEEEEENS_6half_tENS5_IJlSB_lEEESI_SJ_NS4_8TiledMMAINS4_8MMA_AtomIJNS4_20SM100_MMA_F16BF16_SSISI_SI_fLi128ELi256ELNS4_4UMMA5MajorE0ELSO_0ELNSN_7ScaleInE0ELSP_0EEEEEENS4_6LayoutISC_NS5_IJNSA_ILi0EEEST_ST_EEEEENS5_IJNS4_10UnderscoreESW_SW_EEEEENS4_13SM90_TMA_LOADENS4_14ComposedLayoutINS4_7SwizzleILi3ELi4ELi3EEENS4_18smem_ptr_flag_bitsILi16EEENSS_INS5_IJNSA_ILi8EEESG_EEENS5_IJSG_SB_EEEEEEEvNS4_8identityESZ_S19_vS1A_EENS_8epilogue10collective18CollectiveEpilogueINS1C_23Sm100TmaWarpSpecializedILi4ELi2ELi64ELb1ELb0EEEJSH_NS5_IJNSS_ISE_SB_EENSS_ISG_SB_EEEEESI_SJ_SI_SJ_NS1C_6fusion15FusionCallbacksIS1G_NS1K_17LinearCombinationISI_fSI_fLNS_15FloatRoundStyleE2EEESH_S1J_JEEENS4_5SM1004TMEM4LOAD26SM100_TMEM_LOAD_32dp32b64xESZ_S19_NS4_39AutoVectorizingCopyWithAssumedAlignmentILi128EEENS4_14SM90_TMA_STOREES19_S1V_S1V_EEEvvEEEEvNT_6ParamsE)
	.align		4
        /*000c*/ 	.word	index@(__assertfail)
	.align		4
        /*0010*/ 	.word	0x00000000
	.align		4
        /*0014*/ 	.word	0xfffffffe
	.align		4
        /*0018*/ 	.word	0x00000000
	.align		4
        /*001c*/ 	.word	0xfffffffd
	.align		4
        /*0020*/ 	.word	0x00000000
	.align		4
        /*0024*/ 	.word	0xfffffffc


//--------------------- .nv.constant4             --------------------------
	.section	.nv.constant4,"a",@progbits
	.align	8
	.align		8
.nv.constant4:
        /*0000*/ 	.dword	__assertfail
	.align		8
        /*0008*/ 	.dword	__unnamed_1
	.align		8
        /*0010*/ 	.dword	__unnamed_2
	.align		8
        /*0018*/ 	.dword	_ZN39_INTERNAL_03a10239_4_k_cu_ea62e7ed_59414cuda3std3__45__cpo5beginE
	.align		8
        /*0020*/ 	.dword	_ZN39_INTERNAL_03a10239_4_k_cu_ea62e7ed_59414cuda3std3__45__cpo3endE
	.align		8
        /*0028*/ 	.dword	_ZN39_INTERNAL_03a10239_4_k_cu_ea62e7ed_59414cuda3std3__45__cpo6cbeginE
	.align		8
        /*0030*/ 	.dword	_ZN39_INTERNAL_03a10239_4_k_cu_ea62e7ed_59414cuda3std3__45__cpo4cendE
	.align		8
        /*0038*/ 	.dword	_ZN39_INTERNAL_03a10239_4_k_cu_ea62e7ed_59414cuda3std3__441_GLOBAL__N__03a10239_4_k_cu_ea62e7ed_59416ignoreE
	.align		8
        /*0040*/ 	.dword	_ZN39_INTERNAL_03a10239_4_k_cu_ea62e7ed_59414cuda3std3__419piecewise_constructE
	.align		8
        /*0048*/ 	.dword	_ZN39_INTERNAL_03a10239_4_k_cu_ea62e7ed_59414cuda3std3__48in_placeE
	.align		8
        /*0050*/ 	.dword	_ZN39_INTERNAL_03a10239_4_k_cu_ea62e7ed_59414cuda3std6ranges3__45__cpo4swapE
	.align		8
        /*0058*/ 	.dword	_ZN39_INTERNAL_03a10239_4_k_cu_ea62e7ed_59414cuda3std6ranges3__45__cpo9iter_moveE
	.align		8
        /*0060*/ 	.dword	_ZN39_INTERNAL_03a10239_4_k_cu_ea62e7ed_59414cute7productE
	.align		8
        /*0068*/ 	.dword	_ZN39_INTERNAL_03a10239_4_k_cu_ea62e7ed_59414cute1_E
	.align		8
        /*0070*/ 	.dword	$str$25
	.align		8
        /*0078*/ 	.dword	$str$26
	.align		8
        /*0080*/ 	.dword	$str$27
	.align		8
        /*0088*/ 	.dword	$str$28


//--------------------- .text._ZN7cutlass13device_kernelINS_4gemm6kernel13GemmUniversalIN4cute5tupleIJiiiiEEENS1_10collective13CollectiveMmaINS1_35MainloopSm100TmaUmmaWarpSpecializedILi3ELi2ELi2ENS5_IJNS4_1CILi1EEESB_SB_EEEEENS5_IJNSA_ILi128EEENSA_ILi256EEENSA_ILi64EEEEEENS_6half_tENS5_IJlSB_lEEESI_SJ_NS4_8TiledMMAINS4_8MMA_AtomIJNS4_20SM100_MMA_F16BF16_SSISI_SI_fLi128ELi256ELNS4_4UMMA5MajorE0ELSO_0ELNSN_7ScaleInE0ELSP_0EEEEEENS4_6LayoutISC_NS5_IJNSA_ILi0EEEST_ST_EEEEENS5_IJNS4_10UnderscoreESW_SW_EEEEENS4_13SM90_TMA_LOADENS4_14ComposedLayoutINS4_7SwizzleILi3ELi4ELi3EEENS4_18smem_ptr_flag_bitsILi16EEENSS_INS5_IJNSA_ILi8EEESG_EEENS5_IJSG_SB_EEEEEEEvNS4_8identityESZ_S19_vS1A_EENS_8epilogue10collective18CollectiveEpilogueINS1C_23Sm100TmaWarpSpecializedILi4ELi2ELi64ELb1ELb0EEEJSH_NS5_IJNSS_ISE_SB_EENSS_ISG_SB_EEEEESI_SJ_SI_SJ_NS1C_6fusion15FusionCallbacksIS1G_NS1K_17LinearCombinationISI_fSI_fLNS_15FloatRoundStyleE2EEESH_S1J_JEEENS4_5SM1004TMEM4LOAD26SM100_TMEM_LOAD_32dp32b64xESZ_S19_NS4_39AutoVectorizingCopyWithAssumedAlignmentILi128EEENS4_14SM90_TMA_STOREES19_S1V_S1V_EEEvvEEEEvNT_6ParamsE --------------------------
	.section	.text._ZN7cutlass13device_kernelINS_4gemm6kernel13GemmUniversalIN4cute5tupleIJiiiiEEENS1_10collective13CollectiveMmaINS1_35MainloopSm100TmaUmmaWarpSpecializedILi3ELi2ELi2ENS5_IJNS4_1CILi1EEESB_SB_EEEEENS5_IJNSA_ILi128EEENSA_ILi256EEENSA_ILi64EEEEEENS_6half_tENS5_IJlSB_lEEESI_SJ_NS4_8TiledMMAINS4_8MMA_AtomIJNS4_20SM100_MMA_F16BF16_SSISI_SI_fLi128ELi256ELNS4_4UMMA5MajorE0ELSO_0ELNSN_7ScaleInE0ELSP_0EEEEEENS4_6LayoutISC_NS5_IJNSA_ILi0EEEST_ST_EEEEENS5_IJNS4_10UnderscoreESW_SW_EEEEENS4_13SM90_TMA_LOADENS4_14ComposedLayoutINS4_7SwizzleILi3ELi4ELi3EEENS4_18smem_ptr_flag_bitsILi16EEENSS_INS5_IJNSA_ILi8EEESG_EEENS5_IJSG_SB_EEEEEEEvNS4_8identityESZ_S19_vS1A_EENS_8epilogue10collective18CollectiveEpilogueINS1C_23Sm100TmaWarpSpecializedILi4ELi2ELi64ELb1ELb0EEEJSH_NS5_IJNSS_ISE_SB_EENSS_ISG_SB_EEEEESI_SJ_SI_SJ_NS1C_6fusion15FusionCallbacksIS1G_NS1K_17LinearCombinationISI_fSI_fLNS_15FloatRoundStyleE2EEESH_S1J_JEEENS4_5SM1004TMEM4LOAD26SM100_TMEM_LOAD_32dp32b64xESZ_S19_NS4_39AutoVectorizingCopyWithAssumedAlignmentILi128EEENS4_14SM90_TMA_STOREES19_S1V_S1V_EEEvvEEEEvNT_6ParamsE,"ax",@progbits
	.align	128
.text._ZN7cutlass13device_kernelINS_4gemm6kernel13GemmUniversalIN4cute5tupleIJiiiiEEENS1_10collective13CollectiveMmaINS1_35MainloopSm100TmaUmmaWarpSpecializedILi3ELi2ELi2ENS5_IJNS4_1CILi1EEESB_SB_EEEEENS5_IJNSA_ILi128EEENSA_ILi256EEENSA_ILi64EEEEEENS_6half_tENS5_IJlSB_lEEESI_SJ_NS4_8TiledMMAINS4_8MMA_AtomIJNS4_20SM100_MMA_F16BF16_SSISI_SI_fLi128ELi256ELNS4_4UMMA5MajorE0ELSO_0ELNSN_7ScaleInE0ELSP_0EEEEEENS4_6LayoutISC_NS5_IJNSA_ILi0EEEST_ST_EEEEENS5_IJNS4_10UnderscoreESW_SW_EEEEENS4_13SM90_TMA_LOADENS4_14ComposedLayoutINS4_7SwizzleILi3ELi4ELi3EEENS4_18smem_ptr_flag_bitsILi16EEENSS_INS5_IJNSA_ILi8EEESG_EEENS5_IJSG_SB_EEEEEEEvNS4_8identityESZ_S19_vS1A_EENS_8epilogue10collective18CollectiveEpilogueINS1C_23Sm100TmaWarpSpecializedILi4ELi2ELi64ELb1ELb0EEEJSH_NS5_IJNSS_ISE_SB_EENSS_ISG_SB_EEEEESI_SJ_SI_SJ_NS1C_6fusion15FusionCallbacksIS1G_NS1K_17LinearCombinationISI_fSI_fLNS_15FloatRoundStyleE2EEESH_S1J_JEEENS4_5SM1004TMEM4LOAD26SM100_TMEM_LOAD_32dp32b64xESZ_S19_NS4_39AutoVectorizingCopyWithAssumedAlignmentILi128EEENS4_14SM90_TMA_STOREES19_S1V_S1V_EEEvvEEEEvNT_6ParamsE:
        .type           _ZN7cutlass13device_kernelINS_4gemm6kernel13GemmUniversalIN4cute5tupleIJiiiiEEENS1_10collective13CollectiveMmaINS1_35MainloopSm100TmaUmmaWarpSpecializedILi3ELi2ELi2ENS5_IJNS4_1CILi1EEESB_SB_EEEEENS5_IJNSA_ILi128EEENSA_ILi256EEENSA_ILi64EEEEEENS_6half_tENS5_IJlSB_lEEESI_SJ_NS4_8TiledMMAINS4_8MMA_AtomIJNS4_20SM100_MMA_F16BF16_SSISI_SI_fLi128ELi256ELNS4_4UMMA5MajorE0ELSO_0ELNSN_7ScaleInE0ELSP_0EEEEEENS4_6LayoutISC_NS5_IJNSA_ILi0EEEST_ST_EEEEENS5_IJNS4_10UnderscoreESW_SW_EEEEENS4_13SM90_TMA_LOADENS4_14ComposedLayoutINS4_7SwizzleILi3ELi4ELi3EEENS4_18smem_ptr_flag_bitsILi16EEENSS_INS5_IJNSA_ILi8EEESG_EEENS5_IJSG_SB_EEEEEEEvNS4_8identityESZ_S19_vS1A_EENS_8epilogue10collective18CollectiveEpilogueINS1C_23Sm100TmaWarpSpecializedILi4ELi2ELi64ELb1ELb0EEEJSH_NS5_IJNSS_ISE_SB_EENSS_ISG_SB_EEEEESI_SJ_SI_SJ_NS1C_6fusion15FusionCallbacksIS1G_NS1K_17LinearCombinationISI_fSI_fLNS_15FloatRoundStyleE2EEESH_S1J_JEEENS4_5SM1004TMEM4LOAD26SM100_TMEM_LOAD_32dp32b64xESZ_S19_NS4_39AutoVectorizingCopyWithAssumedAlignmentILi128EEENS4_14SM90_TMA_STOREES19_S1V_S1V_EEEvvEEEEvNT_6ParamsE,@function
        .size           _ZN7cutlass13device_kernelINS_4gemm6kernel13GemmUniversalIN4cute5tupleIJiiiiEEENS1_10collective13CollectiveMmaINS1_35MainloopSm100TmaUmmaWarpSpecializedILi3ELi2ELi2ENS5_IJNS4_1CILi1EEESB_SB_EEEEENS5_IJNSA_ILi128EEENSA_ILi256EEENSA_ILi64EEEEEENS_6half_tENS5_IJlSB_lEEESI_SJ_NS4_8TiledMMAINS4_8MMA_AtomIJNS4_20SM100_MMA_F16BF16_SSISI_SI_fLi128ELi256ELNS4_4UMMA5MajorE0ELSO_0ELNSN_7ScaleInE0ELSP_0EEEEEENS4_6LayoutISC_NS5_IJNSA_ILi0EEEST_ST_EEEEENS5_IJNS4_10UnderscoreESW_SW_EEEEENS4_13SM90_TMA_LOADENS4_14ComposedLayoutINS4_7SwizzleILi3ELi4ELi3EEENS4_18smem_ptr_flag_bitsILi16EEENSS_INS5_IJNSA_ILi8EEESG_EEENS5_IJSG_SB_EEEEEEEvNS4_8identityESZ_S19_vS1A_EENS_8epilogue10collective18CollectiveEpilogueINS1C_23Sm100TmaWarpSpecializedILi4ELi2ELi64ELb1ELb0EEEJSH_NS5_IJNSS_ISE_SB_EENSS_ISG_SB_EEEEESI_SJ_SI_SJ_NS1C_6fusion15FusionCallbacksIS1G_NS1K_17LinearCombinationISI_fSI_fLNS_15FloatRoundStyleE2EEESH_S1J_JEEENS4_5SM1004TMEM4LOAD26SM100_TMEM_LOAD_32dp32b64xESZ_S19_NS4_39AutoVectorizingCopyWithAssumedAlignmentILi128EEENS4_14SM90_TMA_STOREES19_S1V_S1V_EEEvvEEEEvNT_6ParamsE,(.L_x_167 - _ZN7cutlass13device_kernelINS_4gemm6kernel13GemmUniversalIN4cute5tupleIJiiiiEEENS1_10collective13CollectiveMmaINS1_35MainloopSm100TmaUmmaWarpSpecializedILi3ELi2ELi2ENS5_IJNS4_1CILi1EEESB_SB_EEEEENS5_IJNSA_ILi128EEENSA_ILi256EEENSA_ILi64EEEEEENS_6half_tENS5_IJlSB_lEEESI_SJ_NS4_8TiledMMAINS4_8MMA_AtomIJNS4_20SM100_MMA_F16BF16_SSISI_SI_fLi128ELi256ELNS4_4UMMA5MajorE0ELSO_0ELNSN_7ScaleInE0ELSP_0EEEEEENS4_6LayoutISC_NS5_IJNSA_ILi0EEEST_ST_EEEEENS5_IJNS4_10UnderscoreESW_SW_EEEEENS4_13SM90_TMA_LOADENS4_14ComposedLayoutINS4_7SwizzleILi3ELi4ELi3EEENS4_18smem_ptr_flag_bitsILi16EEENSS_INS5_IJNSA_ILi8EEESG_EEENS5_IJSG_SB_EEEEEEEvNS4_8identityESZ_S19_vS1A_EENS_8epilogue10collective18CollectiveEpilogueINS1C_23Sm100TmaWarpSpecializedILi4ELi2ELi64ELb1ELb0EEEJSH_NS5_IJNSS_ISE_SB_EENSS_ISG_SB_EEEEESI_SJ_SI_SJ_NS1C_6fusion15FusionCallbacksIS1G_NS1K_17LinearCombinationISI_fSI_fLNS_15FloatRoundStyleE2EEESH_S1J_JEEENS4_5SM1004TMEM4LOAD26SM100_TMEM_LOAD_32dp32b64xESZ_S19_NS4_39AutoVectorizingCopyWithAssumedAlignmentILi128EEENS4_14SM90_TMA_STOREES19_S1V_S1V_EEEvvEEEEvNT_6ParamsE)
        .other          _ZN7cutlass13device_kernelINS_4gemm6kernel13GemmUniversalIN4cute5tupleIJiiiiEEENS1_10collective13CollectiveMmaINS1_35MainloopSm100TmaUmmaWarpSpecializedILi3ELi2ELi2ENS5_IJNS4_1CILi1EEESB_SB_EEEEENS5_IJNSA_ILi128EEENSA_ILi256EEENSA_ILi64EEEEEENS_6half_tENS5_IJlSB_lEEESI_SJ_NS4_8TiledMMAINS4_8MMA_AtomIJNS4_20SM100_MMA_F16BF16_SSISI_SI_fLi128ELi256ELNS4_4UMMA5MajorE0ELSO_0ELNSN_7ScaleInE0ELSP_0EEEEEENS4_6LayoutISC_NS5_IJNSA_ILi0EEEST_ST_EEEEENS5_IJNS4_10UnderscoreESW_SW_EEEEENS4_13SM90_TMA_LOADENS4_14ComposedLayoutINS4_7SwizzleILi3ELi4ELi3EEENS4_18smem_ptr_flag_bitsILi16EEENSS_INS5_IJNSA_ILi8EEESG_EEENS5_IJSG_SB_EEEEEEEvNS4_8identityESZ_S19_vS1A_EENS_8epilogue10collective18CollectiveEpilogueINS1C_23Sm100TmaWarpSpecializedILi4ELi2ELi64ELb1ELb0EEEJSH_NS5_IJNSS_ISE_SB_EENSS_ISG_SB_EEEEESI_SJ_SI_SJ_NS1C_6fusion15FusionCallbacksIS1G_NS1K_17LinearCombinationISI_fSI_fLNS_15FloatRoundStyleE2EEESH_S1J_JEEENS4_5SM1004TMEM4LOAD26SM100_TMEM_LOAD_32dp32b64xESZ_S19_NS4_39AutoVectorizingCopyWithAssumedAlignmentILi128EEENS4_14SM90_TMA_STOREES19_S1V_S1V_EEEvvEEEEvNT_6ParamsE,@"STO_CUDA_ENTRY STV_DEFAULT"
_ZN7cutlass13device_kernelINS_4gemm6kernel13GemmUniversalIN4cute5tupleIJiiiiEEENS1_10collective13CollectiveMmaINS1_35MainloopSm100TmaUmmaWarpSpecializedILi3ELi2ELi2ENS5_IJNS4_1CILi1EEESB_SB_EEEEENS5_IJNSA_ILi128EEENSA_ILi256EEENSA_ILi64EEEEEENS_6half_tENS5_IJlSB_lEEESI_SJ_NS4_8TiledMMAINS4_8MMA_AtomIJNS4_20SM100_MMA_F16BF16_SSISI_SI_fLi128ELi256ELNS4_4UMMA5MajorE0ELSO_0ELNSN_7ScaleInE0ELSP_0EEEEEENS4_6LayoutISC_NS5_IJNSA_ILi0EEEST_ST_EEEEENS5_IJNS4_10UnderscoreESW_SW_EEEEENS4_13SM90_TMA_LOADENS4_14ComposedLayoutINS4_7SwizzleILi3ELi4ELi3EEENS4_18smem_ptr_flag_bitsILi16EEENSS_INS5_IJNSA_ILi8EEESG_EEENS5_IJSG_SB_EEEEEEEvNS4_8identityESZ_S19_vS1A_EENS_8epilogue10collective18CollectiveEpilogueINS1C_23Sm100TmaWarpSpecializedILi4ELi2ELi64ELb1ELb0EEEJSH_NS5_IJNSS_ISE_SB_EENSS_ISG_SB_EEEEESI_SJ_SI_SJ_NS1C_6fusion15FusionCallbacksIS1G_NS1K_17LinearCombinationISI_fSI_fLNS_15FloatRoundStyleE2EEESH_S1J_JEEENS4_5SM1004TMEM4LOAD26SM100_TMEM_LOAD_32dp32b64xESZ_S19_NS4_39AutoVectorizingCopyWithAssumedAlignmentILi128EEENS4_14SM90_TMA_STOREES19_S1V_S1V_EEEvvEEEEvNT_6ParamsE:
[----:B------:R-:W1:Y:S01]  /*0000*/  LDC R1, c[0x0][0x37c] ;  /* 0x0000df00ff017b82 */ /* 0x000e620000000800 */
[----:B------:R-:W2:Y:S01]  /*0010*/  S2R R170, SR_TID.X ;  /* 0x0000000000aa7919 */ /* 0x000ea20000002100 */
[----:B------:R-:W3:Y:S01]  /*0020*/  LDCU.64 UR4, c[0x0][0x890] ;  /* 0x00011200ff0477ac */ /* 0x000ee20008000a00 */
[----:B------:R-:W-:Y:S02]  /*0030*/  PRMT R155, RZ, 0x7610, R155 ;  /* 0x00007610ff9b7816 */ /* 0x000fe4000000009b */
[----:B------:R-:W-:Y:S01]  /*0040*/  ELECT P5, URZ, PT ;  /* 0x0000000000ff782f */ /* 0x000fe200038a0000 */
[----:B------:R-:W4:Y:S01]  /*0050*/  LDCU.64 UR46, c[0x0][0x358] ;  /* 0x00006b00ff2e77ac */ /* 0x000f220008000a00 */
[----:B---3--:R-:W-:-:S04]  /*0060*/  UISETP.NE.U32.AND UP0, UPT, UR4, URZ, UPT ;  /* 0x000000ff0400728c */ /* 0x008fc8000bf05070 */
[----:B------:R-:W-:Y:S01]  /*0070*/  UISETP.NE.AND.EX UP0, UPT, UR5, URZ, UPT, UP0 ;  /* 0x000000ff0500728c */ /* 0x000fe2000bf05300 */
[----:B--2---:R-:W-:-:S05]  /*0080*/  SHF.R.U32.HI R162, RZ, 0x5, R170 ;  /* 0x00000005ffa27819 */ /* 0x004fca00000116aa */
[----:B------:R-:W2:Y:S02]  /*0090*/  SHFL.IDX PT, R0, R162, RZ, 0x1f ;  /* 0x00001fffa2007589 */ /* 0x000ea400000e0000 */
[----:B--2---:R-:W-:Y:S01]  /*00a0*/  R2UR UR8, R0 ;  /* 0x00000000000872ca */ /* 0x004fe200000e0000 */
[----:B-1--4-:R-:W-:-:S14]  /*00b0*/  BRA.U UP0, `(.L_x_0) ;  /* 0x00000001002c7547 */ /* 0x012fdc000b800000 */
[----:B------:R-:W1:Y:S02]  /*00c0*/  LDCU.64 UR6, c[0x0][0x888] ;  /* 0x00011100ff0677ac */ /* 0x000e640008000a00 */
[----:B-1----:R-:W-:-:S04]  /*00d0*/  UISETP.NE.U32.AND UP0, UPT, UR6, URZ, UPT ;  /* 0x000000ff0600728c */ /* 0x002fc8000bf05070 */
[----:B------:R-:W-:-:S09]  /*00e0*/  UISETP.NE.AND.EX UP0, UPT, UR7, URZ, UPT, UP0 ;  /* 0x000000ff0700728c */ /* 0x000fd2000bf05300 */
[----:B------:R-:W-:Y:S05]  /*00f0*/  BRA.U !UP0, `(.L_x_1) ;  /* 0x0000000108107547 */ /* 0x000fea000b800000 */
[----:B------:R-:W1:Y:S02]  /*0100*/  LDC.64 R2, c[0x0][0x888] ;  /* 0x00022200ff027b82 */ /* 0x000e640000000a00 */
[----:B-1----:R1:W5:Y:S01]  /*0110*/  LDG.E R81, desc[UR46][R2.64] ;  /* 0x0000002e02517981 */ /* 0x002362000c1e1900 */
[----:B------:R-:W-:Y:S01]  /*0120*/  HFMA2 R155, -RZ, RZ, 0, 5.9604644775390625e-08 ;  /* 0x00000001ff9b7431 */ /* 0x000fe200000001ff */
[----:B------:R-:W-:Y:S05]  /*0130*/  BRA `(.L_x_0) ;  /* 0x00000000000c7947 */ /* 0x000fea0003800000 */
.L_x_1:
[----:B------:R-:W1:Y:S01]  /*0140*/  LDCU UR6, c[0x0][0x880] ;  /* 0x00011000ff0677ac */ /* 0x000e620008000800 */
[----:B------:R-:W-:Y:S01]  /*0150*/  HFMA2 R155, -RZ, RZ, 0, 5.9604644775390625e-08 ;  /* 0x00000001ff9b7431 */ /* 0x000fe200000001ff */
[----:B-1----:R-:W-:-:S07]  /*0160*/  MOV R81, UR6 ;  /* 0x0000000600517c02 */ /* 0x002fce0008000f00 */
.L_x_0:
[----:B------:R-:W2:Y:S02]  /*0170*/  LDCU.64 UR6, c[0x0][0x8b0] ;  /* 0x00011600ff0677ac */ /* 0x000ea40008000a00 */
[----:B--2---:R-:W-:-:S04]  /*0180*/  UISETP.NE.U32.AND UP0, UPT, UR6, URZ, UPT ;  /* 0x000000ff0600728c */ /* 0x004fc8000bf05070 */
[----:B------:R-:W-:-:S09]  /*0190*/  UISETP.NE.AND.EX UP0, UPT, UR7, URZ, UPT, UP0 ;  /* 0x000000ff0700728c */ /* 0x000fd2000bf05300 */
[----:B------:R-:W-:Y:S05]  /*01a0*/  BRA.U UP0, `(.L_x_2) ;  /* 0x0000000100247547 */ /* 0x000fea000b800000 */
[----:B------:R-:W2:Y:S02]  /*01b0*/  LDCU.64 UR6, c[0x0][0x8a8] ;  /* 0x00011500ff0677ac */ /* 0x000ea40008000a00 */
[----:B--2---:R-:W-:-:S04]  /*01c0*/  UISETP.NE.U32.AND UP0, UPT, UR6, URZ, UPT ;  /* 0x000000ff0600728c */ /* 0x004fc8000bf05070 */
[----:B------:R-:W-:-:S09]  /*01d0*/  UISETP.NE.AND.EX UP0, UPT, UR7, URZ, UPT, UP0 ;  /* 0x000000ff0700728c */ /* 0x000fd2000bf05300 */
[----:B------:R-:W-:Y:S05]  /*01e0*/  BRA.U !UP0, `(.L_x_3) ;  /* 0x00000001080c7547 */ /* 0x000fea000b800000 */
[----:B------:R-:W2:Y:S02]  /*01f0*/  LDC.64 R78, c[0x0][0x8a8] ;  /* 0x00022a00ff4e7b82 */ /* 0x000ea40000000a00 */
[----:B--2---:R2:W5:Y:S01]  /*0200*/  LDG.E R78, desc[UR46][R78.64] ;  /* 0x0000002e4e4e7981 */ /* 0x004562000c1e1900 */
[----:B------:R-:W-:Y:S05]  /*0210*/  BRA `(.L_x_2) ;  /* 0x0000000000087947 */ /* 0x000fea0003800000 */
.L_x_3:
[----:B------:R-:W2:Y:S02]  /*0220*/  LDCU UR6, c[0x0][0x8a0] ;  /* 0x00011400ff0677ac */ /* 0x000ea40008000800 */
[----:B--2---:R-:W-:Y:S02]  /*0230*/  MOV R78, UR6 ;  /* 0x00000006004e7c02 */ /* 0x004fe40008000f00 */
.L_x_2:
[----:B------:R-:W-:Y:S01]  /*0240*/  IMAD.U32 R0, RZ, RZ, UR8 ;  /* 0x00000008ff007e24 */ /* 0x000fe2000f8e00ff */
[----:B------:R-:W-:Y:S04]  /*0250*/  BSSY.RECONVERGENT B0, `(.L_x_4) ;  /* 0x000000c000007945 */ /* 0x000fe80003800200 */
[C---:B------:R-:W-:Y:S02]  /*0260*/  ISETP.NE.OR P1, PT, R0.reuse, 0x1, !P5 ;  /* 0x000000010000780c */ /* 0x040fe40006f25670 */
[----:B------:R-:W-:-:S11]  /*0270*/  ISETP.NE.OR P0, PT, R0, 0x3, !P5 ;  /* 0x000000030000780c */ /* 0x000fd60006f05670 */
[----:B------:R-:W-:Y:S05]  /*0280*/  @P1 BRA `(.L_x_5) ;  /* 0x0000000000201947 */ /* 0x000fea0003800000 */
[----:B------:R-:W3:Y:S02]  /*0290*/  LDCU.64 UR6, c[0x0][0x348] ;  /* 0x00006900ff0677ac */ /* 0x000ee40008000a00 */
[----:B---3--:R-:W-:Y:S02]  /*02a0*/  UIADD3 UR10, UP1, UPT, UR6, 0x80, URZ ;  /* 0x00000080060a7890 */ /* 0x008fe4000ff3e0ff */
[----:B------:R-:W-:Y:S02]  /*02b0*/  UIADD3 UR6, UP0, UPT, UR6, 0x180, URZ ;  /* 0x0000018006067890 */ /* 0x000fe4000ff1e0ff */
[----:B------:R-:W-:Y:S02]  /*02c0*/  UIADD3.X UR11, UPT, UPT, URZ, UR7, URZ, UP1, !UPT ;  /* 0x00000007ff0b7290 */ /* 0x000fe40008ffe4ff */
[----:B------:R-:W-:-:S07]  /*02d0*/  UIADD3.X UR7, UPT, UPT, URZ, UR7, URZ, UP0, !UPT ;  /* 0x00000007ff077290 */ /* 0x000fce00087fe4ff */
[----:B------:R3:W-:Y:S02]  /*02e0*/  UTMACCTL.PF [UR10] ;  /* 0x000000000a0079b9 */ /* 0x0007e40008040000 */
[----:B------:R3:W-:Y:S02]  /*02f0*/  UTMACCTL.PF [UR6] ;  /* 0x00000000060079b9 */ /* 0x0007e40008040000 */
[----:B---3--:R-:W-:Y:S01]  /*0300*/  NOP ;  /* 0x0000000000007918 */ /* 0x008fe20000000000 */
.L_x_5:
[----:B------:R-:W-:Y:S05]  /*0310*/  BSYNC.RECONVERGENT B0 ;  /* 0x0000000000007941 */ /* 0x000fea0003800200 */
.L_x_4:
[----:B------:R-:W-:Y:S04]  /*0320*/  BSSY.RECONVERGENT B0, `(.L_x_6) ;  /* 0x000000a000007945 */ /* 0x000fe80003800200 */
        /* <DEDUP_REMOVED lines=9> */
.L_x_7:
[----:B------:R-:W-:Y:S05]  /*03c0*/  BSYNC.RECONVERGENT B0 ;  /* 0x0000000000007941 */ /* 0x000fea0003800200 */
.L_x_6:
[----:B------:R-:W3:Y:S01]  /*03d0*/  LDCU.64 UR6, c[0x0][0x888] ;  /* 0x00011100ff0677ac */ /* 0x000ee20008000a00 */
[----:B------:R-:W-:Y:S02]  /*03e0*/  UISETP.EQ.U32.AND UP1, UPT, UR4, URZ, UPT ;  /* 0x000000ff0400728c */ /* 0x000fe4000bf22070 */
[----:B------:R-:W-:Y:S02]  /*03f0*/  UPLOP3.LUT UP2, UPT, UPT, UPT, UPT, 0x80, 0x8 ;  /* 0x000000000008789c */ /* 0x000fe40003f4f070 */
[----:B---3--:R-:W-:-:S04]  /*0400*/  UISETP.NE.U32.AND UP0, UPT, UR6, URZ, UPT ;  /* 0x000000ff0600728c */ /* 0x008fc8000bf05070 */
[----:B------:R-:W-:-:S04]  /*0410*/  UISETP.NE.AND.EX UP0, UPT, UR7, URZ, UPT, UP0 ;  /* 0x000000ff0700728c */ /* 0x000fc8000bf05300 */
[----:B------:R-:W-:-:S04]  /*0420*/  UISETP.EQ.OR.EX UP3, UPT, UR5, URZ, !UP0, UP1 ;  /* 0x000000ff0500728c */ /* 0x000fc8000c762710 */
[----:B------:R-:W-:-:S05]  /*0430*/  UP2UR UR50, UPR, URZ, 0x8 ;  /* 0x00000008ff327883 */ /* 0x000fca0008000000 */
[----:B------:R-:W-:Y:S07]  /*0440*/  BRA.U !UP3, `(.L_x_8) ;  /* 0x000000010b207547 */ /* 0x000fee000b800000 */
[----:B------:R-:W-:Y:S01]  /*0450*/  UISETP.NE.U32.AND UP2, UPT, UR4, URZ, UPT ;  /* 0x000000ff0400728c */ /* 0x000fe2000bf45070 */
[----:B-----5:R-:W-:Y:S01]  /*0460*/  FSETP.NEU.AND P0, PT, R81, RZ, PT ;  /* 0x000000ff5100720b */ /* 0x020fe20003f0d000 */
[----:B------:R-:W-:Y:S02]  /*0470*/  USEL UR4, URZ, 0xffffffff, UP0 ;  /* 0xffffffffff047887 */ /* 0x000fe40008000000 */
[----:B------:R-:W-:-:S10]  /*0480*/  UISETP.NE.AND.EX UP2, UPT, UR5, URZ, UPT, UP2 ;  /* 0x000000ff0500728c */ /* 0x000fd4000bf45320 */
[----:B------:R-:W-:Y:S01]  /*0490*/  VOTEU.ANY UP1, P0 ;  /* 0x0000000000ff7886 */ /* 0x000fe20000020100 */
[----:B------:R-:W-:-:S04]  /*04a0*/  @!UP2 USEL UR4, URZ, 0xffffffff, UP1 ;  /* 0xffffffffff04a887 */ /* 0x000fc80008800000 */
[----:B------:R-:W-:-:S04]  /*04b0*/  ULOP3.LUT UR4, UR4, 0x1, URZ, 0xc0, !UPT ;  /* 0x0000000104047892 */ /* 0x000fc8000f8ec0ff */
[----:B------:R-:W-:-:S11]  /*04c0*/  UISETP.NE.U32.AND UP2, UPT, UR4, 0x1, UPT ;  /* 0x000000010400788c */ /* 0x000fd6000bf45070 */
.L_x_8:
[----:B-1----:R-:W1:Y:S01]  /*04d0*/  SHFL.IDX PT, R2, R162, RZ, 0x1f ;  /* 0x00001fffa2027589 */ /* 0x002e6200000e0000 */
[----:B------:R-:W-:-:S04]  /*04e0*/  UISETP.NE.AND UP1, UPT, UR8, 0x2, UPT ;  /* 0x000000020800788c */ /* 0x000fc8000bf25270 */
[----:B------:R-:W-:Y:S01]  /*04f0*/  USEL UR6, URZ, 0x1, UP1 ;  /* 0x00000001ff067887 */ /* 0x000fe20008800000 */
[----:B-1----:R-:W-:-:S13]  /*0500*/  ISETP.NE.AND P0, PT, R2, RZ, PT ;  /* 0x000000ff0200720c */ /* 0x002fda0003f05270 */
[----:B------:R-:W-:Y:S05]  /*0510*/  @P0 BRA `(.L_x_9) ;  /* 0x0000000000400947 */ /* 0x000fea0003800000 */
[----:B------:R-:W1:Y:S01]  /*0520*/  S2UR UR5, SR_CgaCtaId ;  /* 0x00000000000579c3 */ /* 0x000e620000008800 */
[----:B------:R-:W-:Y:S01]  /*0530*/  UMOV UR7, 0x400 ;  /* 0x0000040000077882 */ /* 0x000fe20000000000 */
[----:B------:R-:W-:Y:S01]  /*0540*/  UMOV UR4, 0x1 ;  /* 0x0000000100047882 */ /* 0x000fe20000000000 */
[----:B------:R-:W-:Y:S01]  /*0550*/  ELECT P0, URZ, PT ;  /* 0x0000000000ff782f */ /* 0x000fe20003800000 */
[----:B------:R-:W-:-:S04]  /*0560*/  UIADD3 UR10, UPT, UPT, -UR4, 0x100000, URZ ;  /* 0x00100000040a7890 */ /* 0x000fc8000fffe1ff */
[----:B------:R-:W-:Y:S02]  /*0570*/  USHF.L.U32 UR11, UR10, 0xb, URZ ;  /* 0x0000000b0a0b7899 */ /* 0x000fe400080006ff */
[----:B------:R-:W-:Y:S02]  /*0580*/  USHF.L.U32 UR10, UR10, 0x1, URZ ;  /* 0x000000010a0a7899 */ /* 0x000fe400080006ff */
[----:B-1----:R-:W-:Y:S01]  /*0590*/  ULEA UR5, UR5, UR7, 0x18 ;  /* 0x0000000705057291 */ /* 0x002fe2000f8ec0ff */
[----:B------:R-:W1:Y:S11]  /*05a0*/  FENCE.VIEW.ASYNC.S ;  /* 0x00000000000073c6 */ /* 0x000e760000000000 */
[----:B-1----:R1:W3:Y:S01]  /*05b0*/  SYNCS.EXCH.64 URZ, [UR5], UR10 ;  /* 0x0000000a05ff75b2 */ /* 0x0022e20008000100 */
[----:B------:R1:W4:Y:S01]  /*05c0*/  SYNCS.EXCH.64 URZ, [UR5+0x18], UR10 ;  /* 0x0000180a05ff75b2 */ /* 0x0003220008000100 */
[----:B------:R1:W1:Y:S01]  /*05d0*/  SYNCS.EXCH.64 URZ, [UR5+0x8], UR10 ;  /* 0x0000080a05ff75b2 */ /* 0x0002620008000100 */
[----:B------:R1:W1:Y:S01]  /*05e0*/  SYNCS.EXCH.64 URZ, [UR5+0x20], UR10 ;  /* 0x0000200a05ff75b2 */ /* 0x0002620008000100 */
[----:B------:R1:W1:Y:S01]  /*05f0*/  SYNCS.EXCH.64 URZ, [UR5+0x10], UR10 ;  /* 0x0000100a05ff75b2 */ /* 0x0002620008000100 */
[----:B------:R1:W1:Y:S01]  /*0600*/  SYNCS.EXCH.64 URZ, [UR5+0x28], UR10 ;  /* 0x0000280a05ff75b2 */ /* 0x0002620008000100 */
[----:B------:R-:W-:Y:S01]  /*0610*/  NOP ;  /* 0x0000000000007918 */ /* 0x000fe20000000000 */
.L_x_9:
[----:B------:R-:W2:Y:S01]  /*0620*/  SHFL.IDX PT, R2, R162, RZ, 0x1f ;  /* 0x00001fffa2027589 */ /* 0x000ea200000e0000 */
[----:B------:R-:W-:Y:S01]  /*0630*/  NOP ;  /* 0x0000000000007918 */ /* 0x000fe20000000000 */
[----:B--2---:R-:W-:-:S13]  /*0640*/  ISETP.NE.AND P0, PT, R2, 0x1, PT ;  /* 0x000000010200780c */ /* 0x004fda0003f05270 */
[----:B------:R-:W-:Y:S05]  /*0650*/  @P0 BRA `(.L_x_10) ;  /* 0x0000000000580947 */ /* 0x000fea0003800000 */
[----:B------:R-:W2:Y:S01]  /*0660*/  S2UR UR7, SR_CgaCtaId ;  /* 0x00000000000779c3 */ /* 0x000ea20000008800 */
[----:B------:R-:W-:Y:S01]  /*0670*/  UMOV UR9, 0x400 ;  /* 0x0000040000097882 */ /* 0x000fe20000000000 */
[----:B-1----:R-:W-:Y:S01]  /*0680*/  UMOV UR5, 0x20 ;  /* 0x0000002000057882 */ /* 0x002fe20000000000 */
[----:B------:R-:W-:Y:S01]  /*0690*/  UMOV UR4, 0x80 ;  /* 0x0000008000047882 */ /* 0x000fe20000000000 */
[----:B------:R-:W-:-:S04]  /*06a0*/  UIADD3 UR10, UPT, UPT, -UR5, 0x100000, URZ ;  /* 0x00100000050a7890 */ /* 0x000fc8000fffe1ff */
[----:B------:R-:W-:Y:S02]  /*06b0*/  USHF.L.U32 UR11, UR10, 0xb, URZ ;  /* 0x0000000b0a0b7899 */ /* 0x000fe400080006ff */
[----:B------:R-:W-:Y:S02]  /*06c0*/  USHF.L.U32 UR10, UR10, 0x1, URZ ;  /* 0x000000010a0a7899 */ /* 0x000fe400080006ff */
[----:B------:R-:W-:-:S04]  /*06d0*/  UIADD3 UR4, UPT, UPT, -UR4, 0x100000, URZ ;  /* 0x0010000004047890 */ /* 0x000fc8000fffe1ff */
[----:B------:R-:W-:Y:S02]  /*06e0*/  USHF.L.U32 UR5, UR4, 0xb, URZ ;  /* 0x0000000b04057899 */ /* 0x000fe400080006ff */
[----:B------:R-:W-:Y:S01]  /*06f0*/  USHF.L.U32 UR4, UR4, 0x1, URZ ;  /* 0x0000000104047899 */ /* 0x000fe200080006ff */
[----:B------:R-:W-:Y:S01]  /*0700*/  ELECT P0, URZ, PT ;  /* 0x0000000000ff782f */ /* 0x000fe20003800000 */
[----:B--2---:R-:W-:Y:S01]  /*0710*/  ULEA UR7, UR7, UR9, 0x18 ;  /* 0x0000000907077291 */ /* 0x004fe2000f8ec0ff */
[----:B------:R-:W1:Y:S11]  /*0720*/  FENCE.VIEW.ASYNC.S ;  /* 0x00000000000073c6 */ /* 0x000e760000000000 */
[----:B-1----:R2:W1:Y:S01]  /*0730*/  SYNCS.EXCH.64 URZ, [UR7+0x30], UR10 ;  /* 0x0000300a07ff75b2 */ /* 0x0024620008000100 */
[----:B------:R2:W1:Y:S01]  /*0740*/  SYNCS.EXCH.64 URZ, [UR7+0x50], UR4 ;  /* 0x0000500407ff75b2 */ /* 0x0004620008000100 */
[----:B------:R2:W1:Y:S01]  /*0750*/  SYNCS.EXCH.64 URZ, [UR7+0x38], UR10 ;  /* 0x0000380a07ff75b2 */ /* 0x0004620008000100 */
[----:B------:R2:W1:Y:S01]  /*0760*/  SYNCS.EXCH.64 URZ, [UR7+0x58], UR4 ;  /* 0x0000580407ff75b2 */ /* 0x0004620008000100 */
[----:B------:R2:W1:Y:S01]  /*0770*/  SYNCS.EXCH.64 URZ, [UR7+0x40], UR10 ;  /* 0x0000400a07ff75b2 */ /* 0x0004620008000100 */
[----:B------:R2:W1:Y:S01]  /*0780*/  SYNCS.EXCH.64 URZ, [UR7+0x60], UR4 ;  /* 0x0000600407ff75b2 */ /* 0x0004620008000100 */
[----:B------:R2:W1:Y:S01]  /*0790*/  SYNCS.EXCH.64 URZ, [UR7+0x48], UR10 ;  /* 0x0000480a07ff75b2 */ /* 0x0004620008000100 */
[----:B------:R2:W1:Y:S02]  /*07a0*/  SYNCS.EXCH.64 URZ, [UR7+0x68], UR4 ;  /* 0x0000680407ff75b2 */ /* 0x0004640008000100 */
[----:B--2---:R-:W-:Y:S01]  /*07b0*/  NOP ;  /* 0x0000000000007918 */ /* 0x004fe20000000000 */
.L_x_10:
[----:B------:R-:W2:Y:S01]  /*07c0*/  SHFL.IDX PT, R2, R162, RZ, 0x1f ;  /* 0x00001fffa2027589 */ /* 0x000ea200000e0000 */
[----:B------:R-:W-:Y:S01]  /*07d0*/  NOP ;  /* 0x0000000000007918 */ /* 0x000fe20000000000 */
[----:B--2---:R-:W-:-:S13]  /*07e0*/  ISETP.NE.AND P0, PT, R2, 0x3, PT ;  /* 0x000000030200780c */ /* 0x004fda0003f05270 */
[----:B------:R-:W-:Y:S05]  /*07f0*/  @P0 BRA `(.L_x_11) ;  /* 0x0000000000300947 */ /* 0x000fea0003800000 */
[----:B-1----:R-:W1:Y:S01]  /*0800*/  S2UR UR5, SR_CgaCtaId ;  /* 0x00000000000579c3 */ /* 0x002e620000008800 */
        /* <DEDUP_REMOVED lines=8> */
[----:B-1----:R2:W1:Y:S01]  /*0890*/  SYNCS.EXCH.64 URZ, [UR5+0x70], UR10 ;  /* 0x0000700a05ff75b2 */ /* 0x0024620008000100 */
[----:B------:R2:W1:Y:S02]  /*08a0*/  SYNCS.EXCH.64 URZ, [UR5+0x78], UR10 ;  /* 0x0000780a05ff75b2 */ /* 0x0004640008000100 */
[----:B--2---:R-:W-:Y:S01]  /*08b0*/  NOP ;  /* 0x0000000000007918 */ /* 0x004fe20000000000 */
.L_x_11:
[----:B------:R-:W2:Y:S01]  /*08c0*/  SHFL.IDX PT, R2, R162, RZ, 0x1f ;  /* 0x00001fffa2027589 */ /* 0x000ea200000e0000 */
[----:B------:R-:W-:Y:S01]  /*08d0*/  NOP ;  /* 0x0000000000007918 */ /* 0x000fe20000000000 */
[----:B--2---:R-:W-:-:S13]  /*08e0*/  ISETP.NE.AND P0, PT, R2, 0x4, PT ;  /* 0x000000040200780c */ /* 0x004fda0003f05270 */
[----:B------:R-:W-:Y:S05]  /*08f0*/  @P0 BRA `(.L_x_12) ;  /* 0x00000000004c0947 */ /* 0x000fea0003800000 */
[----:B-1----:R-:W1:Y:S01]  /*0900*/  S2UR UR5, SR_CgaCtaId ;  /* 0x00000000000579c3 */ /* 0x002e620000008800 */
[----:B------:R-:W-:Y:S01]  /*0910*/  UMOV UR9, 0x100 ;  /* 0x0000010000097882 */ /* 0x000fe20000000000 */
[----:B------:R-:W-:Y:S01]  /*0920*/  UMOV UR7, 0x400 ;  /* 0x0000040000077882 */ /* 0x000fe20000000000 */
[----:B------:R-:W-:Y:S01]  /*0930*/  USEL UR9, UR9, 0xe0, UP2 ;  /* 0x000000e009097887 */ /* 0x000fe20009000000 */
[----:B------:R-:W-:Y:S01]  /*0940*/  UMOV UR4, 0x1 ;  /* 0x0000000100047882 */ /* 0x000fe20000000000 */
[----:B------:R-:W-:Y:S01]  /*0950*/  ELECT P0, URZ, PT ;  /* 0x0000000000ff782f */ /* 0x000fe20003800000 */
[----:B------:R-:W-:-:S04]  /*0960*/  UIADD3 UR10, UPT, UPT, -UR4, 0x100000, URZ ;  /* 0x00100000040a7890 */ /* 0x000fc8000fffe1ff */
[----:B------:R-:W-:Y:S02]  /*0970*/  USHF.L.U32 UR11, UR10, 0xb, URZ ;  /* 0x0000000b0a0b7899 */ /* 0x000fe400080006ff */
[----:B------:R-:W-:Y:S02]  /*0980*/  USHF.L.U32 UR10, UR10, 0x1, URZ ;  /* 0x000000010a0a7899 */ /* 0x000fe400080006ff */
[----:B------:R-:W-:-:S04]  /*0990*/  UIADD3 UR12, UPT, UPT, -UR9, 0x100000, URZ ;  /* 0x00100000090c7890 */ /* 0x000fc8000fffe1ff */
[----:B------:R-:W-:Y:S02]  /*09a0*/  USHF.L.U32 UR13, UR12, 0xb, URZ ;  /* 0x0000000b0c0d7899 */ /* 0x000fe400080006ff */
[----:B------:R-:W-:Y:S02]  /*09b0*/  USHF.L.U32 UR12, UR12, 0x1, URZ ;  /* 0x000000010c0c7899 */ /* 0x000fe400080006ff */
[----:B-1----:R-:W-:Y:S01]  /*09c0*/  ULEA UR5, UR5, UR7, 0x18 ;  /* 0x0000000705057291 */ /* 0x002fe2000f8ec0ff */
[----:B------:R-:W1:Y:S11]  /*09d0*/  FENCE.VIEW.ASYNC.S ;  /* 0x00000000000073c6 */ /* 0x000e760000000000 */
[----:B-1----:R2:W1:Y:S01]  /*09e0*/  SYNCS.EXCH.64 URZ, [UR5+0x80], UR10 ;  /* 0x0000800a05ff75b2 */ /* 0x0024620008000100 */
[----:B------:R2:W1:Y:S01]  /*09f0*/  SYNCS.EXCH.64 URZ, [UR5+0x90], UR12 ;  /* 0x0000900c05ff75b2 */ /* 0x0004620008000100 */
[----:B------:R2:W1:Y:S01]  /*0a00*/  SYNCS.EXCH.64 URZ, [UR5+0x88], UR10 ;  /* 0x0000880a05ff75b2 */ /* 0x0004620008000100 */
[----:B------:R2:W1:Y:S02]  /*0a10*/  SYNCS.EXCH.64 URZ, [UR5+0x98], UR12 ;  /* 0x0000980c05ff75b2 */ /* 0x0004640008000100 */
[----:B--2---:R-:W-:Y:S01]  /*0a20*/  NOP ;  /* 0x0000000000007918 */ /* 0x004fe20000000000 */
.L_x_12:
        /* <DEDUP_REMOVED lines=20> */
[----:B------:R2:W1:Y:S02]  /*0b70*/  SYNCS.EXCH.64 URZ, [UR7+0xb8], UR4 ;  /* 0x0000b80407ff75b2 */ /* 0x0004640008000100 */
[----:B--2---:R-:W-:Y:S01]  /*0b80*/  NOP ;  /* 0x0000000000007918 */ /* 0x004fe20000000000 */
.L_x_13:
        /* <DEDUP_REMOVED lines=18> */
.L_x_14:
[----:B-1----:R-:W1:Y:S01]  /*0cb0*/  S2UR UR5, SR_CTAID.X ;  /* 0x00000000000579c3 */ /* 0x002e620000002500 */
[----:B------:R-:W-:-:S05]  /*0cc0*/  CS2R.32 R156, SR_CgaSize ;  /* 0x00000000009c7805 */ /* 0x000fca0000008a00 */
[----:B------:R-:W-:-:S05]  /*0cd0*/  IMAD R156, R156, -0xa0, RZ ;  /* 0xffffff609c9c7824 */ /* 0x000fca00078e02ff */
[----:B------:R-:W-:-:S14]  /*0ce0*/  R2UR UR9, R156 ;  /* 0x000000009c0972ca */ /* 0x000fdc00000e0000 */
[----:B------:R-:W2:Y:S01]  /*0cf0*/  LDCU UR9, c[0x0][UR9+0x2b0] ;  /* 0x00005600090977ac */ /* 0x000ea20008000800 */
[----:B------:R-:W-:Y:S01]  /*0d00*/  NOP ;  /* 0x0000000000007918 */ /* 0x000fe20000000000 */
[----:B------:R-:W-:-:S05]  /*0d10*/  CS2R.32 R156, SR_CgaSize ;  /* 0x00000000009c7805 */ /* 0x000fca0000008a00 */
[----:B------:R-:W-:-:S05]  /*0d20*/  IMAD R156, R156, -0xa0, RZ ;  /* 0xffffff609c9c7824 */ /* 0x000fca00078e02ff */
[----:B------:R-:W-:-:S14]  /*0d30*/  R2UR UR7, R156 ;  /* 0x000000009c0772ca */ /* 0x000fdc00000e0000 */
[----:B------:R-:W3:Y:S01]  /*0d40*/  LDCU UR7, c[0x0][UR7+0x2b4] ;  /* 0x00005680070777ac */ /* 0x000ee20008000800 */
[----:B------:R-:W4:Y:S08]  /*0d50*/  S2UR UR4, SR_CTAID.Y ;  /* 0x00000000000479c3 */ /* 0x000f300000002600 */
[----:B------:R-:W3:Y:S01]  /*0d60*/  LDC R9, c[0x0][0xb24] ;  /* 0x0002c900ff097b82 */ /* 0x000ee20000000800 */
[----:B-1----:R-:W-:-:S02]  /*0d70*/  I2FP.F32.U32 R4, UR5 ;  /* 0x0000000500047c45 */ /* 0x002fc40008201000 */
[----:B------:R-:W-:-:S05]  /*0d80*/  CS2R.32 R5, SR_CgaSize ;  /* 0x0000000000057805 */ /* 0x000fca0000008a00 */
[----:B------:R-:W-:-:S06]  /*0d90*/  IMAD R5, R5, -0xa0, RZ ;  /* 0xffffff6005057824 */ /* 0x000fcc00078e02ff */
[----:B------:R-:W1:Y:S01]  /*0da0*/  LDC R5, c[0x0][R5+0x2a0] ;  /* 0x0000a80005057b82 */ /* 0x000e620000000800 */
[----:B------:R-:W-:Y:S01]  /*0db0*/  MOV R21, UR5 ;  /* 0x0000000500157c02 */ /* 0x000fe20008000f00 */
[----:B--2---:R-:W-:Y:S01]  /*0dc0*/  FMUL R4, R4, UR9 ;  /* 0x0000000904047c20 */ /* 0x004fe20008400000 */
[----:B----4-:R-:W-:Y:S02]  /*0dd0*/  I2FP.F32.U32 R2, UR4 ;  /* 0x0000000400027c45 */ /* 0x010fe40008201000 */
[----:B------:R-:W-:-:S05]  /*0de0*/  CS2R.32 R3, SR_CgaSize ;  /* 0x0000000000037805 */ /* 0x000fca0000008a00 */
[----:B------:R-:W-:-:S06]  /*0df0*/  IMAD R3, R3, -0xa0, RZ ;  /* 0xffffff6003037824 */ /* 0x000fcc00078e02ff */
[----:B------:R-:W2:Y:S01]  /*0e00*/  LDC R3, c[0x0][R3+0x2a4] ;  /* 0x0000a90003037b82 */ /* 0x000ea20000000800 */
[----:B------:R-:W4:Y:S01]  /*0e10*/  F2I.U32.TRUNC.NTZ R156, R4 ;  /* 0x00000004009c7305 */ /* 0x000f22000020f000 */
[----:B------:R-:W-:Y:S01]  /*0e20*/  MOV R20, UR4 ;  /* 0x0000000400147c02 */ /* 0x000fe20008000f00 */
[----:B---3--:R-:W-:-:S05]  /*0e30*/  FMUL R2, R2, UR7 ;  /* 0x0000000702027c20 */ /* 0x008fca0008400000 */
[----:B------:R-:W-:Y:S01]  /*0e40*/  BAR.SYNC.DEFER_BLOCKING 0x0 ;  /* 0x0000000000007b1d */ /* 0x000fe20000010000 */
[----:B------:R-:W-:-:S05]  /*0e50*/  ISETP.GE.AND P0, PT, R9, 0x1, PT ;  /* 0x000000010900780c */ /* 0x000fca0003f06270 */
[----:B------:R-:W3:Y:S02]  /*0e60*/  F2I.U32.TRUNC.NTZ R154, R2 ;  /* 0x00000002009a7305 */ /* 0x000ee4000020f000 */
[----:B------:R-:W2:Y:S01]  /*0e70*/  S2UR UR36, SR_CTAID.Z ;  /* 0x00000000002479c3 */ /* 0x000ea20000002700 */
[----:B----4-:R-:W-:-:S05]  /*0e80*/  IADD3 R156, PT, PT, -R156, RZ, RZ ;  /* 0x000000ff9c9c7210 */ /* 0x010fca0007ffe1ff */
[----:B-1----:R-:W-:Y:S01]  /*0e90*/  IMAD R156, R5, R156, UR5 ;  /* 0x00000005059c7e24 */ /* 0x002fe2000f8e029c */
[----:B---3--:R-:W-:-:S05]  /*0ea0*/  IADD3 R154, PT, PT, -R154, RZ, RZ ;  /* 0x000000ff9a9a7210 */ /* 0x008fca0007ffe1ff */
[----:B--2---:R-:W-:Y:S01]  /*0eb0*/  IMAD R154, R3, R154, UR4 ;  /* 0x00000004039a7e24 */ /* 0x004fe2000f8e029a */
[----:B------:R-:W-:Y:S06]  /*0ec0*/  @!P0 BRA `(.L_x_15) ;  /* 0x0000000000b88947 */ /* 0x000fec0003800000 */
[----:B------:R-:W1:Y:S01]  /*0ed0*/  LDC.64 R4, c[0x0][0xb18] ;  /* 0x0002c600ff047b82 */ /* 0x000e620000000a00 */
[----:B------:R-:W-:-:S07]  /*0ee0*/  ISETP.NE.AND P0, PT, R9, 0x1, PT ;  /* 0x000000010900780c */ /* 0x000fce0003f05270 */
[----:B------:R-:W2:Y:S08]  /*0ef0*/  LDC R10, c[0x0][0xb0c] ;  /* 0x0002c300ff0a7b82 */ /* 0x000eb00000000800 */
[----:B------:R-:W3:Y:S08]  /*0f00*/  LDC R11, c[0x0][0x370] ;  /* 0x0000dc00ff0b7b82 */ /* 0x000ef00000000800 */
[----:B------:R-:W4:Y:S01]  /*0f10*/  LDC R12, c[0x0][0x374] ;  /* 0x0000dd00ff0c7b82 */ /* 0x000f220000000800 */
[----:B-1----:R-:W-:-:S07]  /*0f20*/  ISETP.NE.AND P1, PT, R4, 0x1, PT ;  /* 0x000000010400780c */ /* 0x002fce0003f25270 */
[----:B------:R-:W3:Y:S01]  /*0f30*/  LDC.64 R6, c[0x0][0xb10] ;  /* 0x0002c400ff067b82 */ /* 0x000ee20000000a00 */
[----:B--2---:R-:W-:-:S07]  /*0f40*/  ISETP.NE.AND P2, PT, R10, 0x1, PT ;  /* 0x000000010a00780c */ /* 0x004fce0003f45270 */
[----:B------:R-:W1:Y:S08]  /*0f50*/  LDC R8, c[0x0][0xb20] ;  /* 0x0002c800ff087b82 */ /* 0x000e700000000800 */
[----:B------:R-:W2:Y:S01]  /*0f60*/  LDC.64 R2, c[0x0][0xb28] ;  /* 0x0002ca00ff027b82 */ /* 0x000ea20000000a00 */
[----:B----4-:R-:W-:-:S04]  /*0f70*/  IMAD.HI.U32 R13, R12, R5, RZ ;  /* 0x000000050c0d7227 */ /* 0x010fc800078e00ff */
[----:B------:R-:W-:-:S04]  /*0f80*/  IMAD.HI.U32 R5, R20, R5, RZ ;  /* 0x0000000514057227 */ /* 0x000fc800078e00ff */
[----:B---3--:R-:W-:-:S04]  /*0f90*/  IMAD.HI.U32 R14, R11, R6, RZ ;  /* 0x000000060b0e7227 */ /* 0x008fc800078e00ff */
[C---:B------:R-:W-:Y:S01]  /*0fa0*/  IMAD.HI.U32 R16, R21.reuse, R6, RZ ;  /* 0x0000000615107227 */ /* 0x040fe200078e00ff */
[-C--:B------:R-:W-:Y:S02]  /*0fb0*/  @P2 SHF.R.U32.HI R11, RZ, R7.reuse, R14 ;  /* 0x00000007ff0b2219 */ /* 0x080fe4000001160e */
[-C--:B-1----:R-:W-:Y:S02]  /*0fc0*/  @P1 SHF.R.U32.HI R12, RZ, R8.reuse, R13 ;  /* 0x00000008ff0c1219 */ /* 0x082fe4000001160d */
[----:B------:R-:W-:Y:S02]  /*0fd0*/  SHF.R.U32.HI R5, RZ, R8, R5 ;  /* 0x00000008ff057219 */ /* 0x000fe40000011605 */
[----:B------:R-:W-:Y:S02]  /*0fe0*/  SHF.R.U32.HI R16, RZ, R7, R16 ;  /* 0x00000007ff107219 */ /* 0x000fe40000011610 */
[----:B------:R-:W-:Y:S01]  /*0ff0*/  SEL R5, R20, R5, !P1 ;  /* 0x0000000514057207 */ /* 0x000fe20004800000 */
[----:B--2---:R-:W-:Y:S01]  /*1000*/  IMAD.HI.U32 R14, R12, R2, RZ ;  /* 0x000000020c0e7227 */ /* 0x004fe200078e00ff */
[----:B------:R-:W-:-:S02]  /*1010*/  SEL R7, R21, R16, !P2 ;  /* 0x0000001015077207 */ /* 0x000fc40005000000 */
[----:B------:R-:W-:Y:S01]  /*1020*/  IADD3 R13, PT, PT, -R5, RZ, RZ ;  /* 0x000000ff050d7210 */ /* 0x000fe20007ffe1ff */
[----:B------:R-:W-:Y:S01]  /*1030*/  IMAD.HI.U32 R6, R11, R2, RZ ;  /* 0x000000020b067227 */ /* 0x000fe200078e00ff */
[----:B------:R-:W-:-:S03]  /*1040*/  @P0 SHF.R.U32.HI R12, RZ, R3, R14 ;  /* 0x00000003ff0c0219 */ /* 0x000fc6000001160e */
[----:B------:R-:W-:Y:S01]  /*1050*/  IMAD R13, R4, R13, R20 ;  /* 0x0000000d040d7224 */ /* 0x000fe200078e0214 */
[----:B------:R-:W-:Y:S01]  /*1060*/  @P0 SHF.R.U32.HI R11, RZ, R3, R6 ;  /* 0x00000003ff0b0219 */ /* 0x000fe20000011606 */
[----:B------:R-:W-:-:S04]  /*1070*/  IMAD R12, R12, R9, RZ ;  /* 0x000000090c0c7224 */ /* 0x000fc800078e02ff */
[----:B------:R-:W-:Y:S01]  /*1080*/  IMAD R6, R11, R9, RZ ;  /* 0x000000090b067224 */ /* 0x000fe200078e02ff */
[----:B------:R-:W-:-:S04]  /*1090*/  ISETP.GE.AND P1, PT, R5, R12, PT ;  /* 0x0000000c0500720c */ /* 0x000fc80003f26270 */
[----:B------:R-:W-:Y:S01]  /*10a0*/  ISETP.GE.OR P1, PT, R7, R6, P1 ;  /* 0x000000060700720c */ /* 0x000fe20000f26670 */
[----:B------:R-:W-:-:S05]  /*10b0*/  IMAD.HI.U32 R6, R5, R2, RZ ;  /* 0x0000000205067227 */ /* 0x000fca00078e00ff */
[----:B------:R-:W-:-:S04]  /*10c0*/  SHF.R.U32.HI R6, RZ, R3, R6 ;  /* 0x00000003ff067219 */ /* 0x000fc80000011606 */
[----:B------:R-:W-:-:S03]  /*10d0*/  SEL R6, R5, R6, !P0 ;  /* 0x0000000605067207 */ /* 0x000fc60004000000 */
[----:B------:R-:W-:Y:S01]  /*10e0*/  @!P1 IMAD.HI.U32 R8, R7, R2, RZ ;  /* 0x0000000207089227 */ /* 0x000fe200078e00ff */
[----:B------:R-:W-:-:S04]  /*10f0*/  IADD3 R2, PT, PT, -R6, RZ, RZ ;  /* 0x000000ff06027210 */ /* 0x000fc80007ffe1ff */
[----:B------:R-:W-:Y:S01]  /*1100*/  @!P1 SHF.R.U32.HI R8, RZ, R3, R8 ;  /* 0x00000003ff089219 */ /* 0x000fe20000011608 */
[----:B------:R-:W-:-:S03]  /*1110*/  IMAD R2, R9, R2, R5 ;  /* 0x0000000209027224 */ /* 0x000fc600078e0205 */
[----:B------:R-:W-:-:S05]  /*1120*/  @!P1 SEL R3, R7, R8, !P0 ;  /* 0x0000000807039207 */ /* 0x000fca0004000000 */
[--C-:B------:R-:W-:Y:S02]  /*1130*/  @!P1 IMAD.IADD R6, R6, 0x1, -R3.reuse ;  /* 0x0000000106069824 */ /* 0x100fe400078e0a03 */
[----:B------:R-:W-:Y:S01]  /*1140*/  @!P1 IMAD R3, R2, R11, R3 ;  /* 0x0000000b02039224 */ /* 0x000fe200078e0203 */
[----:B------:R-:W-:Y:S01]  /*1150*/  IADD3 R2, PT, PT, -R7, RZ, RZ ;  /* 0x000000ff07027210 */ /* 0x000fe20007ffe1ff */
[----:B------:R-:W-:Y:S02]  /*1160*/  @!P1 IMAD R5, R6, R9, R7 ;  /* 0x0000000906059224 */ /* 0x000fe400078e0207 */
[----:B------:R-:W-:Y:S02]  /*1170*/  @!P1 IMAD.MOV.U32 R7, RZ, RZ, R3 ;  /* 0x000000ffff079224 */ /* 0x000fe400078e0003 */
[----:B------:R-:W-:Y:S02]  /*1180*/  IMAD R2, R10, R2, R21 ;  /* 0x000000020a027224 */ /* 0x000fe400078e0215 */
[----:B------:R-:W-:-:S02]  /*1190*/  IMAD R20, R5, R4, R13 ;  /* 0x0000000405147224 */ /* 0x000fc400078e020d */
[----:B------:R-:W-:Y:S02]  /*11a0*/  IMAD R21, R7, R10, R2 ;  /* 0x0000000a07157224 */ /* 0x000fe400078e0202 */
.L_x_15:
[----:B------:R-:W1:Y:S01]  /*11b0*/  LDCU UR4, c[0x0][0xb30] ;  /* 0x00016600ff0477ac */ /* 0x000e620008000800 */
[----:B------:R-:W2:Y:S08]  /*11c0*/  S2UR UR37, SR_CgaCtaId ;  /* 0x00000000002579c3 */ /* 0x000eb00000008800 */
[----:B------:R-:W3:Y:S01]  /*11d0*/  LDC R72, c[0x0][0xb24] ;  /* 0x0002c900ff487b82 */ /* 0x000ee20000000800 */
[----:B-1----:R-:W-:-:S09]  /*11e0*/  UISETP.NE.AND UP1, UPT, UR4, 0x1, UPT ;  /* 0x000000010400788c */ /* 0x002fd2000bf25270 */
[----:B--2---:R-:W-:Y:S05]  /*11f0*/  BRA.U UP1, `(.L_x_16) ;  /* 0x0000000101407547 */ /* 0x004fea000b800000 */
[----:B------:R-:W1:Y:S08]  /*1200*/  LDC.64 R4, c[0x0][0xb10] ;  /* 0x0002c400ff047b82 */ /* 0x000e700000000a00 */
[----:B------:R-:W2:Y:S08]  /*1210*/  LDC.64 R2, c[0x0][0xb18] ;  /* 0x0002c600ff027b82 */ /* 0x000eb00000000a00 */
[----:B------:R-:W4:Y:S08]  /*1220*/  LDC R6, c[0x0][0xb20] ;  /* 0x0002c800ff067b82 */ /* 0x000f300000000800 */
[----:B------:R-:W3:Y:S01]  /*1230*/  LDC R8, c[0x0][0xb0c] ;  /* 0x0002c300ff087b82 */ /* 0x000ee20000000800 */
[----:B-1----:R-:W-:-:S05]  /*1240*/  IMAD.HI.U32 R4, R21, R4, RZ ;  /* 0x0000000415047227 */ /* 0x002fca00078e00ff */
[----:B------:R-:W-:Y:S01]  /*1250*/  SHF.R.U32.HI R4, RZ, R5, R4 ;  /* 0x00000005ff047219 */ /* 0x000fe20000011604 */
[----:B--2---:R-:W-:Y:S01]  /*1260*/  IMAD.HI.U32 R3, R20, R3, RZ ;  /* 0x0000000314037227 */ /* 0x004fe200078e00ff */
[----:B------:R-:W-:-:S04]  /*1270*/  ISETP.NE.AND P0, PT, R2, 0x1, PT ;  /* 0x000000010200780c */ /* 0x000fc80003f05270 */
[----:B----4-:R-:W-:-:S04]  /*1280*/  SHF.R.U32.HI R3, RZ, R6, R3 ;  /* 0x00000006ff037219 */ /* 0x010fc80000011603 */
[----:B------:R-:W-:Y:S02]  /*1290*/  SEL R3, R20, R3, !P0 ;  /* 0x0000000314037207 */ /* 0x000fe40004000000 */
[----:B---3--:R-:W-:-:S04]  /*12a0*/  ISETP.NE.AND P1, PT, R8, 0x1, PT ;  /* 0x000000010800780c */ /* 0x008fc80003f25270 */
[----:B------:R-:W-:-:S05]  /*12b0*/  SEL R4, R21, R4, !P1 ;  /* 0x0000000415047207 */ /* 0x000fca0004800000 */
[----:B------:R-:W-:Y:S02]  /*12c0*/  IMAD.IADD R5, R3, 0x1, -R4 ;  /* 0x0000000103057824 */ /* 0x000fe400078e0a04 */
[----:B------:R-:W-:Y:S02]  /*12d0*/  IMAD.IADD R3, R4, 0x1, -R3 ;  /* 0x0000000104037824 */ /* 0x000fe400078e0a03 */
[----:B------:R-:W-:Y:S02]  /*12e0*/  IMAD R21, R5, R8, R21 ;  /* 0x0000000805157224 */ /* 0x000fe400078e0215 */
[----:B------:R-:W-:-:S07]  /*12f0*/  IMAD R20, R3, R2, R20 ;  /* 0x0000000203147224 */ /* 0x000fce00078e0214 */
.L_x_16:
[----:B------:R-:W-:Y:S01]  /*1300*/  BAR.SYNC.DEFER_BLOCKING 0x0 ;  /* 0x0000000000007b1d */ /* 0x000fe20000010000 */
[----:B------:R-:W-:Y:S01]  /*1310*/  UISETP.NE.AND UP1, UPT, UR8, 0x2, UPT ;  /* 0x000000020800788c */ /* 0x000fe2000bf25270 */
[----:B------:R-:W-:Y:S02]  /*1320*/  ISETP.NE.OR P5, PT, R0, 0x2, !P5 ;  /* 0x000000020000780c */ /* 0x000fe40006fa5670 */
[----:B------:R-:W-:-:S06]  /*1330*/  LOP3.LUT R2, R170, 0x1f, RZ, 0xc0, !PT ;  /* 0x0000001faa027812 */ /* 0x000fcc00078ec0ff */
[----:B------:R-:W-:Y:S05]  /*1340*/  BRA.U UP1, `(.L_x_17) ;  /* 0x00000011013c7547 */ /* 0x000fea000b800000 */
[----:B------:R-:W1:Y:S01]  /*1350*/  LDCU UR13, c[0x0][0x38c] ;  /* 0x00007180ff0d77ac */ /* 0x000e620008000800 */
[----:B------:R-:W2:Y:S01]  /*1360*/  LDC R9, c[0x0][0x370] ;  /* 0x0000dc00ff097b82 */ /* 0x000ea20000000800 */
[----:B------:R-:W-:Y:S01]  /*1370*/  PLOP3.LUT P1, PT, PT, PT, UP2, 0x80, 0x8 ;  /* 0x000000000008781c */ /* 0x000fe20003f2f028 */
[----:B------:R-:W-:Y:S01]  /*1380*/  HFMA2 R12, -RZ, RZ, 0, 0 ;  /* 0x00000000ff0c7431 */ /* 0x000fe200000001ff */
[----:B------:R-:W-:Y:S01]  /*1390*/  ISETP.EQ.OR P4, PT, R2, RZ, P5 ;  /* 0x000000ff0200720c */ /* 0x000fe20002f82670 */
[----:B------:R-:W-:Y:S01]  /*13a0*/  IMAD.MOV.U32 R15, RZ, RZ, 0x1 ;  /* 0x00000001ff0f7424 */ /* 0x000fe200078e00ff */
[----:B------:R-:W-:Y:S01]  /*13b0*/  PLOP3.LUT P1, PT, P1, PT, PT, 0x8, 0x80 ;  /* 0x000000000080781c */ /* 0x000fe20000f2e170 */
[----:B------:R-:W-:Y:S01]  /*13c0*/  IMAD.MOV.U32 R14, RZ, RZ, RZ ;  /* 0x000000ffff0e7224 */ /* 0x000fe200078e00ff */
[----:B------:R-:W-:Y:S01]  /*13d0*/  MOV R8, 0x1 ;  /* 0x0000000100087802 */ /* 0x000fe20000000f00 */
[----:B------:R-:W4:Y:S01]  /*13e0*/  LDC R0, c[0x0][0x374] ;  /* 0x0000dd00ff007b82 */ /* 0x000f220000000800 */
[----:B------:R-:W-:Y:S01]  /*13f0*/  IMAD.MOV.U32 R10, RZ, RZ, RZ ;  /* 0x000000ffff0a7224 */ /* 0x000fe200078e00ff */
[----:B------:R-:W2:Y:S01]  /*1400*/  LDCU.64 UR22, c[0x0][0x348] ;  /* 0x00006900ff1677ac */ /* 0x000ea20008000a00 */
[----:B------:R-:W-:Y:S01]  /*1410*/  UMOV UR6, URZ ;  /* 0x000000ff00067c82 */ /* 0x000fe20008000000 */
[----:B-1----:R-:W-:-:S04]  /*1420*/  UIADD3 UR5, UPT, UPT, UR13, 0x3f, URZ ;  /* 0x0000003f0d057890 */ /* 0x002fc8000fffe0ff */
[----:B------:R-:W-:-:S04]  /*1430*/  USHF.R.S32.HI UR4, URZ, 0x1f, UR5 ;  /* 0x0000001fff047899 */ /* 0x000fc80008011405 */
[----:B------:R-:W-:-:S04]  /*1440*/  ULEA.HI UR4, UR4, UR5, URZ, 0x6 ;  /* 0x0000000504047291 */ /* 0x000fc8000f8f30ff */
[----:B------:R-:W-:Y:S02]  /*1450*/  USHF.R.S32.HI UR15, URZ, 0x6, UR4 ;  /* 0x00000006ff0f7899 */ /* 0x000fe40008011404 */
[----:B------:R-:W-:Y:S02]  /*1460*/  UIADD3 UR4, UPT, UPT, UR13, -0x1, URZ ;  /* 0xffffffff0d047890 */ /* 0x000fe4000fffe0ff */
[----:B------:R-:W-:Y:S02]  /*1470*/  UISETP.LT.U32.AND UP0, UPT, UR15, 0x3, UPT ;  /* 0x000000030f00788c */ /* 0x000fe4000bf01070 */
[----:B------:R-:W-:Y:S02]  /*1480*/  UISETP.GE.U32.AND UP1, UPT, UR4, -0x7f, UPT ;  /* 0xffffff810400788c */ /* 0x000fe4000bf26070 */
[----:B------:R-:W-:Y:S02]  /*1490*/  USEL UR14, UR15, 0x3, UP0 ;  /* 0x000000030f0e7887 */ /* 0x000fe40008000000 */
[----:B------:R-:W-:-:S02]  /*14a0*/  UIADD3 UR13, UPT, UPT, UR13, 0x7e, URZ ;  /* 0x0000007e0d0d7890 */ /* 0x000fc4000fffe0ff */
[----:B------:R-:W-:Y:S02]  /*14b0*/  UIADD3 UR5, UPT, UPT, UR14, -0x1, URZ ;  /* 0xffffffff0e057890 */ /* 0x000fe4000fffe0ff */
[----:B------:R-:W-:-:S03]  /*14c0*/  UIADD3 UR7, UPT, UPT, UR15, -UR14, URZ ;  /* 0x8000000e0f077290 */ /* 0x000fc6000fffe0ff */
[----:B------:R-:W-:-:S04]  /*14d0*/  @UP1 UIADD3 UR5, UPT, UPT, UR14, URZ, URZ ;  /* 0x000000ff0e051290 */ /* 0x000fc8000fffe0ff */
[----:B--2---:R-:W-:-:S12]  /*14e0*/  UIADD3 UR5, UPT, UPT, UR5, 0x1, URZ ;  /* 0x0000000105057890 */ /* 0x004fd8000fffe0ff */
.L_x_35:
[----:B------:R-:W-:Y:S01]  /*14f0*/  UISETP.NE.AND UP0, UPT, UR37, URZ, UPT ;  /* 0x000000ff2500728c */ /* 0x000fe2000bf05270 */
[----:B------:R-:W1:Y:S08]  /*1500*/  S2UR UR37, SR_CgaCtaId ;  /* 0x00000000002579c3 */ /* 0x000e700000008800 */
[----:B------:R-:W-:Y:S05]  /*1510*/  BRA.U UP0, `(.L_x_18) ;  /* 0x0000000100347547 */ /* 0x000fea000b800000 */
[----:B------:R-:W2:Y:S01]  /*1520*/  S2R R2, SR_CgaCtaId ;  /* 0x0000000000027919 */ /* 0x000ea20000008800 */
[----:B------:R-:W-:-:S04]  /*1530*/  MOV R3, 0x400 ;  /* 0x0000040000037802 */ /* 0x000fc80000000f00 */
[----:B--2---:R-:W-:Y:S02]  /*1540*/  LEA R3, R2, R3, 0x18 ;  /* 0x0000000302037211 */ /* 0x004fe400078ec0ff */
[----:B------:R-:W-:-:S03]  /*1550*/  SHF.L.U32 R2, R8, 0x1f, RZ ;  /* 0x0000001f08027819 */ /* 0x000fc600000006ff */
[----:B------:R-:W-:-:S04]  /*1560*/  IMAD R3, R10, 0x8, R3 ;  /* 0x000000080a037824 */ /* 0x000fc800078e0203 */
[----:B------:R-:W2:Y:S02]  /*1570*/  SYNCS.PHASECHK.TRANS64.TRYWAIT P0, [R3+URZ+0xd0], R2 ;  /* 0x0000d002030075a7 */ /* 0x000ea400080011ff */
[----:B--2---:R-:W-:Y:S05]  /*1580*/  @!P0 BRA `(.L_x_19) ;  /* 0x0000009400a48947 */ /* 0x004fea0003800000 */
.L_x_128:
[----:B------:R-:W-:Y:S01]  /*1590*/  VIADD R10, R10, 0x1 ;  /* 0x000000010a0a7836 */ /* 0x000fe20000000000 */
[----:B------:R2:W-:Y:S04]  /*15a0*/  SYNCS.ARRIVE.TRANS64.A1T0 RZ, [R3+URZ+0xc0], RZ ;  /* 0x0000c0ff03ff79a7 */ /* 0x0005e800081000ff */
[----:B------:R-:W-:-:S04]  /*15b0*/  ISETP.NE.AND P0, PT, R10, 0x2, PT ;  /* 0x000000020a00780c */ /* 0x000fc80003f05270 */
[----:B------:R-:W-:Y:S02]  /*15c0*/  SEL R10, R10, RZ, P0 ;  /* 0x000000ff0a0a7207 */ /* 0x000fe40000000000 */
[----:B--2---:R-:W-:-:S04]  /*15d0*/  SEL R3, RZ, 0x1, P0 ;  /* 0x00000001ff037807 */ /* 0x004fc80000000000 */
[----:B------:R-:W-:-:S07]  /*15e0*/  LOP3.LUT R8, R8, R3, RZ, 0x3c, !PT ;  /* 0x0000000308087212 */ /* 0x000fce00078e3cff */
.L_x_18:
[----:B------:R-:W-:Y:S01]  /*15f0*/  UMOV UR4, 0x400 ;  /* 0x0000040000047882 */ /* 0x000fe20000000000 */
[----:B------:R-:W-:Y:S01]  /*1600*/  SHF.L.U32 R2, R15, 0x1f, RZ ;  /* 0x0000001f0f027819 */ /* 0x000fe200000006ff */
[----:B-1----:R-:W-:Y:S01]  /*1610*/  ULEA UR4, UR37, UR4, 0x18 ;  /* 0x0000000425047291 */ /* 0x002fe2000f8ec0ff */
[----:B------:R-:W-:Y:S01]  /*1620*/  R2UR UR35, R21 ;  /* 0x00000000152372ca */ /* 0x000fe200000e0000 */
[----:B------:R-:W-:Y:S01]  /*1630*/  UISETP.GE.U32.AND UP0, UPT, UR13, 0x7f, UPT ;  /* 0x0000007f0d00788c */ /* 0x000fe2000bf06070 */
[----:B------:R-:W-:Y:S01]  /*1640*/  R2UR UR11, R20 ;  /* 0x00000000140b72ca */ /* 0x000fe200000e0000 */
[----:B------:R-:W-:Y:S01]  /*1650*/  ULEA UR8, UR6, UR4, 0x3 ;  /* 0x0000000406087291 */ /* 0x000fe2000f8e18ff */
[----:B------:R-:W-:-:S08]  /*1660*/  UMOV UR24, URZ ;  /* 0x000000ff00187c82 */ /* 0x000fd00008000000 */
[----:B------:R1:W2:Y:S01]  /*1670*/  SYNCS.PHASECHK.TRANS64.TRYWAIT P0, [UR8+0x18], R2 ;  /* 0x00001802ff0075a7 */ /* 0x0002a20008001108 */
[----:B------:R-:W-:Y:S02]  /*1680*/  USHF.L.U32 UR35, UR35, 0x7, URZ ;  /* 0x0000000723237899 */ /* 0x000fe400080006ff */
[----:B------:R-:W-:Y:S01]  /*1690*/  USHF.L.U32 UR11, UR11, 0x8, URZ ;  /* 0x000000080b0b7899 */ /* 0x000fe200080006ff */
[----:B------:R-:W-:Y:S11]  /*16a0*/  BRA.U !UP0, `(.L_x_20) ;  /* 0x0000000108a87547 */ /* 0x000ff6000b800000 */
[----:B------:R-:W-:Y:S01]  /*16b0*/  UMOV UR16, URZ ;  /* 0x000000ff00107c82 */ /* 0x000fe20008000000 */
[----:B------:R-:W-:-:S05]  /*16c0*/  UMOV UR17, UR6 ;  /* 0x0000000600117c82 */ /* 0x000fca0008000000 */
.L_x_25:
[----:B-1----:R-:W-:Y:S01]  /*16d0*/  ULEA UR33, UR17, UR4, 0x3 ;  /* 0x0000000411217291 */ /* 0x002fe2000f8e18ff */
[----:B--2---:R-:W-:Y:S01]  /*16e0*/  @!P5 MOV R3, 0xc000 ;  /* 0x0000c0000003d802 */ /* 0x004fe20000000f00 */
[----:B--2---:R-:W-:Y:S10]  /*16f0*/  @P0 BRA `(.L_x_21) ;  /* 0x00000000000c0947 */ /* 0x004ff40003800000 */
[----:B------:R-:W-:-:S04]  /*1700*/  SHF.L.U32 R5, R15, 0x1f, RZ ;  /* 0x0000001f0f057819 */ /* 0x000fc800000006ff */
[----:B------:R-:W2:Y:S02]  /*1710*/  SYNCS.PHASECHK.TRANS64.TRYWAIT P0, [UR33+0x18], R5 ;  /* 0x00001805ff0075a7 */ /* 0x000ea40008001121 */
[----:B--2---:R-:W-:Y:S05]  /*1720*/  @!P0 BRA `(.L_x_22) ;  /* 0x0000009400508947 */ /* 0x004fea0003800000 */
.L_x_21:
[----:B------:R2:W-:Y:S01]  /*1730*/  @!P5 SYNCS.ARRIVE.TRANS64 RZ, [UR33], R3 ;  /* 0x00000003ffffd9a7 */ /* 0x0005e20008000021 */
[----:B------:R-:W-:Y:S04]  /*1740*/  BSSY.RECONVERGENT B0, `(.L_x_23) ;  /* 0x0000003000007945 */ /* 0x000fe80003800200 */
[----:B------:R-:W-:Y:S05]  /*1750*/  @P4 BRA `(.L_x_24) ;  /* 0x0000000000044947 */ /* 0x000fea0003800000 */
[----:B------:R-:W-:Y:S05]  /*1760*/  BPT.TRAP 0x1 ;  /* 0x000000040000795c */ /* 0x000fea0000300000 */
.L_x_24:
[----:B------:R-:W-:Y:S05]  /*1770*/  BSYNC.RECONVERGENT B0 ;  /* 0x0000000000007941 */ /* 0x000fea0003800200 */
.L_x_23:
[----:B------:R-:W-:Y:S02]  /*1780*/  UIADD3 UR6, UPT, UPT, UR17, 0x1, URZ ;  /* 0x0000000111067890 */ /* 0x000fe4000fffe0ff */
[----:B------:R-:W-:Y:S02]  /*1790*/  ULEA UR32, UR17, UR4, 0xe ;  /* 0x0000000411207291 */ /* 0x000fe4000f8e70ff */
[----:B------:R-:W-:Y:S02]  /*17a0*/  UISETP.NE.AND UP0, UPT, UR6, 0x3, UPT ;  /* 0x000000030600788c */ /* 0x000fe4000bf05270 */
[----:B------:R-:W-:Y:S02]  /*17b0*/  UIADD3 UR26, UP1, UPT, UR22, 0x80, URZ ;  /* 0x00000080161a7890 */ /* 0x000fe4000ff3e0ff */
[----:B------:R-:W-:Y:S02]  /*17c0*/  USEL UR9, URZ, 0x1, UP0 ;  /* 0x00000001ff097887 */ /* 0x000fe40008000000 */
[----:B------:R-:W-:-:S02]  /*17d0*/  USEL UR6, UR6, URZ, UP0 ;  /* 0x000000ff06067287 */ /* 0x000fc40008000000 */
[----:B------:R-:W-:Y:S02]  /*17e0*/  UIADD3 UR20, UP0, UPT, UR22, 0x180, URZ ;  /* 0x0000018016147890 */ /* 0x000fe4000ff1e0ff */
[----:B------:R-:W-:Y:S01]  /*17f0*/  ULEA UR8, UR6, UR4, 0x3 ;  /* 0x0000000406087291 */ /* 0x000fe2000f8e18ff */
[----:B------:R-:W-:Y:S01]  /*1800*/  LOP3.LUT R15, R15, UR9, RZ, 0x3c, !PT ;  /* 0x000000090f0f7c12 */ /* 0x000fe2000f8e3cff */
[----:B------:R-:W-:Y:S02]  /*1810*/  USHF.L.U32 UR34, UR16, 0x6, URZ ;  /* 0x0000000610227899 */ /* 0x000fe400080006ff */
[----:B------:R-:W-:Y:S01]  /*1820*/  UIADD3.X UR27, UPT, UPT, URZ, UR23, URZ, UP1, !UPT ;  /* 0x00000017ff1b7290 */ /* 0x000fe20008ffe4ff */
[----:B-1----:R-:W-:Y:S01]  /*1830*/  SHF.L.U32 R2, R15, 0x1f, RZ ;  /* 0x0000001f0f027819 */ /* 0x002fe200000006ff */
[----:B------:R-:W-:Y:S02]  /*1840*/  UIADD3 UR32, UPT, UPT, UR32, 0x10800, URZ ;  /* 0x0001080020207890 */ /* 0x000fe4000fffe0ff */
[----:B------:R-:W-:Y:S01]  /*1850*/  UIADD3.X UR21, UPT, UPT, URZ, UR23, URZ, UP0, !UPT ;  /* 0x00000017ff157290 */ /* 0x000fe200087fe4ff */
[----:B------:R1:W1:Y:S01]  /*1860*/  SYNCS.PHASECHK.TRANS64.TRYWAIT P0, [UR8+0x18], R2 ;  /* 0x00001802ff0075a7 */ /* 0x0002620008001108 */
[----:B------:R-:W-:Y:S01]  /*1870*/  ULEA UR8, UR17, UR4, 0xf ;  /* 0x0000000411087291 */ /* 0x000fe2000f8e78ff */
[----:B------:R-:W-:Y:S01]  /*1880*/  UMOV UR18, 0x0 ;  /* 0x0000000000127882 */ /* 0x000fe20000000000 */
[----:B------:R-:W-:-:S02]  /*1890*/  UMOV UR19, 0x10000000 ;  /* 0x1000000000137882 */ /* 0x000fc40000000000 */
[----:B------:R-:W-:Y:S01]  /*18a0*/  UIADD3 UR8, UPT, UPT, UR8, 0x1c800, URZ ;  /* 0x0001c80008087890 */ /* 0x000fe2000fffe0ff */
[----:B------:R1:W-:Y:S01]  /*18b0*/  UTMALDG.3D [UR32], [UR26], desc[UR18] ;  /* 0x000012201a0075b4 */ /* 0x0003e20008011000 */
[----:B------:R-:W-:Y:S01]  /*18c0*/  UMOV UR12, UR36 ;  /* 0x00000024000c7c82 */ /* 0x000fe20008000000 */
[----:B------:R-:W-:Y:S01]  /*18d0*/  UMOV UR9, UR33 ;  /* 0x0000002100097c82 */ /* 0x000fe20008000000 */
[----:B------:R-:W-:Y:S01]  /*18e0*/  UMOV UR10, UR34 ;  /* 0x00000022000a7c82 */ /* 0x000fe20008000000 */
[----:B------:R-:W-:Y:S01]  /*18f0*/  UIADD3 UR16, UPT, UPT, UR16, 0x1, URZ ;  /* 0x0000000110107890 */ /* 0x000fe2000fffe0ff */
[----:B------:R-:W-:Y:S01]  /*1900*/  UMOV UR24, UR5 ;  /* 0x0000000500187c82 */ /* 0x000fe20008000000 */
[----:B------:R-:W-:Y:S02]  /*1910*/  UMOV UR17, UR6 ;  /* 0x0000000600117c82 */ /* 0x000fe40008000000 */
[----:B------:R1:W-:Y:S01]  /*1920*/  UTMALDG.3D [UR8], [UR20], desc[UR18] ;  /* 0x00001208140075b4 */ /* 0x0003e20008011000 */
[----:B------:R-:W-:-:S09]  /*1930*/  UISETP.NE.AND UP0, UPT, UR16, UR5, UPT ;  /* 0x000000051000728c */ /* 0x000fd2000bf05270 */
[----:B------:R-:W-:Y:S05]  /*1940*/  BRA.U UP0, `(.L_x_25) ;  /* 0xfffffffd00607547 */ /* 0x000fea000b83ffff */
.L_x_20:
[----:B-1----:R-:W-:Y:S01]  /*1950*/  ULEA UR8, UR6, UR4, 0x3 ;  /* 0x0000000406087291 */ /* 0x002fe2000f8e18ff */
[----:B------:R-:W-:Y:S01]  /*1960*/  SHF.L.U32 R2, R15, 0x1f, RZ ;  /* 0x0000001f0f027819 */ /* 0x000fe200000006ff */
[----:B------:R-:W-:Y:S01]  /*1970*/  @!P1 SYNCS.ARRIVE.TRANS64.A1T0 RZ, [UR4+0x78], RZ ;  /* 0x000078ffffff99a7 */ /* 0x000fe20008100004 */
[----:B------:R-:W-:-:S06]  /*1980*/  UISETP.GT.AND UP0, UPT, UR15, UR14, UPT ;  /* 0x0000000e0f00728c */ /* 0x000fcc000bf04270 */
[----:B--2---:R1:W2:Y:S03]  /*1990*/  SYNCS.PHASECHK.TRANS64.TRYWAIT P0, [UR8+0x18], R2 ;  /* 0x00001802ff0075a7 */ /* 0x0042a60008001108 */
[----:B------:R-:W-:Y:S05]  /*19a0*/  BRA.U !UP0, `(.L_x_26) ;  /* 0x0000000108ac7547 */ /* 0x000fea000b800000 */
[----:B------:R-:W-:Y:S01]  /*19b0*/  UIADD3 UR21, UPT, UPT, UR7, UR24, URZ ;  /* 0x0000001807157290 */ /* 0x000fe2000fffe0ff */
[----:B------:R-:W-:-:S11]  /*19c0*/  UMOV UR25, UR6 ;  /* 0x0000000600197c82 */ /* 0x000fd60008000000 */
.L_x_31:
[----:B-1----:R-:W-:Y:S01]  /*19d0*/  ULEA UR17, UR25, UR4, 0x3 ;  /* 0x0000000419117291 */ /* 0x002fe2000f8e18ff */
[----:B--2---:R-:W-:Y:S01]  /*19e0*/  @!P5 MOV R3, 0xc000 ;  /* 0x0000c0000003d802 */ /* 0x004fe20000000f00 */
[----:B--2---:R-:W-:Y:S10]  /*19f0*/  @P0 BRA `(.L_x_27) ;  /* 0x00000000000c0947 */ /* 0x004ff40003800000 */
[----:B------:R-:W-:-:S04]  /*1a00*/  SHF.L.U32 R5, R15, 0x1f, RZ ;  /* 0x0000001f0f057819 */ /* 0x000fc800000006ff */
[----:B------:R-:W2:Y:S02]  /*1a10*/  SYNCS.PHASECHK.TRANS64.TRYWAIT P0, [UR17+0x18], R5 ;  /* 0x00001805ff0075a7 */ /* 0x000ea40008001111 */
[----:B--2---:R-:W-:Y:S05]  /*1a20*/  @!P0 BRA `(.L_x_28) ;  /* 0x0000009000a88947 */ /* 0x004fea0003800000 */
.L_x_27:
[----:B------:R2:W-:Y:S01]  /*1a30*/  @!P5 SYNCS.ARRIVE.TRANS64 RZ, [UR17], R3 ;  /* 0x00000003ffffd9a7 */ /* 0x0005e20008000011 */
[----:B------:R-:W-:Y:S04]  /*1a40*/  BSSY.RECONVERGENT B0, `(.L_x_29) ;  /* 0x0000003000007945 */ /* 0x000fe80003800200 */
[----:B------:R-:W-:Y:S05]  /*1a50*/  @P4 BRA `(.L_x_30) ;  /* 0x0000000000044947 */ /* 0x000fea0003800000 */
[----:B------:R-:W-:Y:S05]  /*1a60*/  BPT.TRAP 0x1 ;  /* 0x000000040000795c */ /* 0x000fea0000300000 */
.L_x_30:
[----:B------:R-:W-:Y:S05]  /*1a70*/  BSYNC.RECONVERGENT B0 ;  /* 0x0000000000007941 */ /* 0x000fea0003800200 */
.L_x_29:
        /* <DEDUP_REMOVED lines=10> */
[----:B------:R-:W-:Y:S01]  /*1b20*/  UIADD3 UR16, UPT, UPT, UR16, 0x10800, URZ ;  /* 0x0001080010107890 */ /* 0x000fe2000fffe0ff */
[----:B-1----:R-:W-:Y:S01]  /*1b30*/  SHF.L.U32 R2, R15, 0x1f, RZ ;  /* 0x0000001f0f027819 */ /* 0x002fe200000006ff */
[----:B------:R-:W-:Y:S02]  /*1b40*/  UIADD3.X UR31, UPT, UPT, URZ, UR23, URZ, UP1, !UPT ;  /* 0x00000017ff1f7290 */ /* 0x000fe40008ffe4ff */
[----:B------:R-:W-:Y:S01]  /*1b50*/  UIADD3.X UR29, UPT, UPT, URZ, UR23, URZ, UP0, !UPT ;  /* 0x00000017ff1d7290 */ /* 0x000fe200087fe4ff */
[----:B------:R1:W1:Y:S01]  /*1b60*/  SYNCS.PHASECHK.TRANS64.TRYWAIT P0, [UR8+0x18], R2 ;  /* 0x00001802ff0075a7 */ /* 0x0002620008001108 */
[----:B------:R-:W-:Y:S01]  /*1b70*/  ULEA UR8, UR25, UR4, 0xf ;  /* 0x0000000419087291 */ /* 0x000fe2000f8e78ff */
[----:B------:R-:W-:Y:S01]  /*1b80*/  UMOV UR26, 0x0 ;  /* 0x00000000001a7882 */ /* 0x000fe20000000000 */
[----:B------:R-:W-:-:S02]  /*1b90*/  UMOV UR27, 0x10000000 ;  /* 0x10000000001b7882 */ /* 0x000fc40000000000 */
[----:B------:R-:W-:Y:S01]  /*1ba0*/  UIADD3 UR8, UPT, UPT, UR8, 0x1c800, URZ ;  /* 0x0001c80008087890 */ /* 0x000fe2000fffe0ff */
[----:B------:R-:W-:Y:S01]  /*1bb0*/  UMOV UR19, UR35 ;  /* 0x0000002300137c82 */ /* 0x000fe20008000000 */
[----:B------:R-:W-:Y:S01]  /*1bc0*/  UMOV UR20, UR36 ;  /* 0x0000002400147c82 */ /* 0x000fe20008000000 */
[----:B------:R-:W-:Y:S01]  /*1bd0*/  UMOV UR12, UR36 ;  /* 0x00000024000c7c82 */ /* 0x000fe20008000000 */
[----:B------:R-:W-:Y:S01]  /*1be0*/  UMOV UR9, UR17 ;  /* 0x0000001100097c82 */ /* 0x000fe20008000000 */
[----:B------:R-:W-:Y:S01]  /*1bf0*/  UMOV UR10, UR18 ;  /* 0x00000012000a7c82 */ /* 0x000fe20008000000 */
[----:B------:R1:W-:Y:S01]  /*1c00*/  UTMALDG.3D [UR16], [UR30], desc[UR26] ;  /* 0x00001a101e0075b4 */ /* 0x0003e20008011000 */
[----:B------:R-:W-:Y:S01]  /*1c10*/  UIADD3 UR24, UPT, UPT, UR24, 0x1, URZ ;  /* 0x0000000118187890 */ /* 0x000fe2000fffe0ff */
[----:B------:R-:W-:-:S03]  /*1c20*/  UMOV UR25, UR6 ;  /* 0x0000000600197c82 */ /* 0x000fc60008000000 */
[----:B------:R-:W-:Y:S01]  /*1c30*/  UISETP.NE.AND UP0, UPT, UR24, UR21, UPT ;  /* 0x000000151800728c */ /* 0x000fe2000bf05270 */
[----:B------:R1:W-:Y:S08]  /*1c40*/  UTMALDG.3D [UR8], [UR28], desc[UR26] ;  /* 0x00001a081c0075b4 */ /* 0x0003f00008011000 */
[----:B------:R-:W-:Y:S05]  /*1c50*/  BRA.U UP0, `(.L_x_31) ;  /* 0xfffffffd005c7547 */ /* 0x000fea000b83ffff */
.L_x_26:
[----:B-1----:R-:W-:Y:S01]  /*1c60*/  LEA R2, R14, UR4, 0x3 ;  /* 0x000000040e027c11 */ /* 0x002fe2000f8e18ff */
[----:B------:R-:W-:Y:S01]  /*1c70*/  NOP ;  /* 0x0000000000007918 */ /* 0x000fe20000000000 */
[----:B--2---:R-:W-:Y:S02]  /*1c80*/  SHF.L.U32 R3, R12, 0x1f, RZ ;  /* 0x0000001f0c037819 */ /* 0x004fe400000006ff */
[----:B------:R-:W-:Y:S02]  /*1c90*/  LEA R4, R14, UR4, 0x4 ;  /* 0x000000040e047c11 */ /* 0x000fe4000f8e20ff */
[----:B------:R-:W1:Y:S02]  /*1ca0*/  SYNCS.PHASECHK.TRANS64.TRYWAIT P0, [R2+URZ+0x80], R3 ;  /* 0x00008003020075a7 */ /* 0x000e6400080011ff */
[----:B-1----:R-:W-:Y:S05]  /*1cb0*/  @!P0 BRA `(.L_x_32) ;  /* 0x00000090001c8947 */ /* 0x002fea0003800000 */
.L_x_131:
[----:B------:R-:W2:Y:S01]  /*1cc0*/  LDS.128 R4, [R4+0xf0] ;  /* 0x0000f00004047984 */ /* 0x000ea20000000c00 */
[----:B---3--:R-:W-:Y:S01]  /*1cd0*/  ISETP.GE.AND P0, PT, R72, 0x1, PT ;  /* 0x000000014800780c */ /* 0x008fe20003f06270 */
[----:B-1----:R-:W-:Y:S01]  /*1ce0*/  VIADD R2, R2, 0x90 ;  /* 0x0000009002027836 */ /* 0x002fe20000000000 */
[----:B------:R-:W-:Y:S01]  /*1cf0*/  @!PT LDS RZ, [RZ] ;  /* 0x00000000fffff984 */ /* 0x000fe20000000800 */
[----:B------:R-:W-:Y:S01]  /*1d00*/  @!PT LDS RZ, [RZ] ;  /* 0x00000000fffff984 */ /* 0x000fe20000000800 */
[----:B------:R-:W-:Y:S01]  /*1d10*/  @!PT LDS RZ, [RZ] ;  /* 0x00000000fffff984 */ /* 0x000fe20000000800 */
[----:B------:R-:W-:Y:S01]  /*1d20*/  @!PT LDS RZ, [RZ] ;  /* 0x00000000fffff984 */ /* 0x000fe20000000800 */
[----:B------:R1:W-:Y:S06]  /*1d30*/  MEMBAR.ALL.CTA ;  /* 0x0000000000007992 */ /* 0x0003ec0000008000 */
[----:B-1----:R-:W1:Y:S01]  /*1d40*/  FENCE.VIEW.ASYNC.S ;  /* 0x00000000000073c6 */ /* 0x002e620000000000 */
[----:B------:R-:W-:-:S04]  /*1d50*/  PRMT R2, RZ, 0x654, R2 ;  /* 0x00000654ff027816 */ /* 0x000fc80000000002 */
[----:B-1----:R1:W-:Y:S01]  /*1d60*/  SYNCS.ARRIVE.TRANS64.RED.A1T0 RZ, [R2+URZ], RZ ;  /* 0x000000ff02ff79a7 */ /* 0x0023e200081004ff */
[----:B--2---:R-:W-:-:S13]  /*1d70*/  LOP3.LUT P2, RZ, R6, 0x1, RZ, 0xc0, !PT ;  /* 0x0000000106ff7812 */ /* 0x004fda000784c0ff */
[----:B------:R-:W-:Y:S01]  /*1d80*/  @P2 SHF.R.U32.HI R3, RZ, 0x10, R5 ;  /* 0x00000010ff032819 */ /* 0x000fe20000011605 */
[----:B------:R-:W-:Y:S01]  /*1d90*/  VOTEU.ANY UP0, P2 ;  /* 0x0000000000ff7886 */ /* 0x000fe20001000100 */
[----:B------:R-:W-:Y:S02]  /*1da0*/  @P2 MOV R13, R4 ;  /* 0x00000004000d2202 */ /* 0x000fe40000000f00 */
[----:B------:R-:W-:Y:S02]  /*1db0*/  @P2 R2UR.BROADCAST UR8, R3 ;  /* 0x00000000030822ca */ /* 0x000fe400008e0000 */
[----:B------:R-:W-:-:S11]  /*1dc0*/  @P2 LOP3.LUT R11, R5, 0xffff, RZ, 0xc0, !PT ;  /* 0x0000ffff050b2812 */ /* 0x000fd600078ec0ff */
[----:B------:R-:W-:Y:S01]  /*1dd0*/  @UP0 UMOV UR36, UR8 ;  /* 0x0000000800240c82 */ /* 0x000fe20008000000 */
[----:B-1----:R-:W-:Y:S05]  /*1de0*/  @!P0 BRA `(.L_x_33) ;  /* 0x0000000000b88947 */ /* 0x002fea0003800000 */
[----:B------:R-:W4:Y:S01]  /*1df0*/  LDC.64 R4, c[0x0][0xb18] ;  /* 0x0002c600ff047b82 */ /* 0x000f220000000a00 */
[----:B------:R-:W-:-:S07]  /*1e00*/  ISETP.NE.AND P3, PT, R72, 0x1, PT ;  /* 0x000000014800780c */ /* 0x000fce0003f65270 */
[----:B------:R-:W1:Y:S08]  /*1e10*/  LDC.64 R6, c[0x0][0xb10] ;  /* 0x0002c400ff067b82 */ /* 0x000e700000000a00 */
[----:B------:R-:W2:Y:S08]  /*1e20*/  LDC R16, c[0x0][0xb20] ;  /* 0x0002c800ff107b82 */ /* 0x000eb00000000800 */
[----:B------:R-:W3:Y:S01]  /*1e30*/  LDC R18, c[0x0][0xb0c] ;  /* 0x0002c300ff127b82 */ /* 0x000ee20000000800 */
[----:B----4-:R-:W-:Y:S01]  /*1e40*/  IMAD.HI.U32 R17, R0, R5, RZ ;  /* 0x0000000500117227 */ /* 0x010fe200078e00ff */
[----:B------:R-:W-:-:S03]  /*1e50*/  ISETP.NE.AND P0, PT, R4, 0x1, PT ;  /* 0x000000010400780c */ /* 0x000fc60003f05270 */
[----:B------:R-:W-:-:S03]  /*1e60*/  IMAD.HI.U32 R5, R11, R5, RZ ;  /* 0x000000050b057227 */ /* 0x000fc600078e00ff */
[----:B------:R-:W4:Y:S01]  /*1e70*/  LDC.64 R2, c[0x0][0xb28] ;  /* 0x0002ca00ff027b82 */ /* 0x000f220000000a00 */
[----:B-1----:R-:W-:-:S04]  /*1e80*/  IMAD.HI.U32 R20, R9, R6, RZ ;  /* 0x0000000609147227 */ /* 0x002fc800078e00ff */
[----:B------:R-:W-:Y:S01]  /*1e90*/  IMAD.HI.U32 R22, R13, R6, RZ ;  /* 0x000000060d167227 */ /* 0x000fe200078e00ff */
[----:B------:R-:W-:Y:S02]  /*1ea0*/  SHF.R.U32.HI R20, RZ, R7, R20 ;  /* 0x00000007ff147219 */ /* 0x000fe40000011614 */
[-C--:B--2---:R-:W-:Y:S02]  /*1eb0*/  SHF.R.U32.HI R17, RZ, R16.reuse, R17 ;  /* 0x00000010ff117219 */ /* 0x084fe40000011611 */
[----:B------:R-:W-:Y:S02]  /*1ec0*/  SHF.R.U32.HI R16, RZ, R16, R5 ;  /* 0x00000010ff107219 */ /* 0x000fe40000011605 */
[----:B------:R-:W-:Y:S02]  /*1ed0*/  SEL R17, R0, R17, !P0 ;  /* 0x0000001100117207 */ /* 0x000fe40004000000 */
[----:B------:R-:W-:Y:S02]  /*1ee0*/  SHF.R.U32.HI R22, RZ, R7, R22 ;  /* 0x00000007ff167219 */ /* 0x000fe40000011616 */
[----:B---3--:R-:W-:-:S02]  /*1ef0*/  ISETP.NE.AND P1, PT, R18, 0x1, PT ;  /* 0x000000011200780c */ /* 0x008fc40003f25270 */
[----:B------:R-:W-:Y:S02]  /*1f00*/  SEL R5, R11, R16, !P0 ;  /* 0x000000100b057207 */ /* 0x000fe40004000000 */
[----:B------:R-:W-:Y:S02]  /*1f10*/  SEL R19, R9, R20, !P1 ;  /* 0x0000001409137207 */ /* 0x000fe40004800000 */
[----:B------:R-:W-:Y:S01]  /*1f20*/  SEL R7, R13, R22, !P1 ;  /* 0x000000160d077207 */ /* 0x000fe20004800000 */
[----:B----4-:R-:W-:-:S04]  /*1f30*/  IMAD.HI.U32 R20, R17, R2, RZ ;  /* 0x0000000211147227 */ /* 0x010fc800078e00ff */
[----:B------:R-:W-:Y:S01]  /*1f40*/  IMAD.HI.U32 R6, R19, R2, RZ ;  /* 0x0000000213067227 */ /* 0x000fe200078e00ff */
[----:B------:R-:W-:-:S04]  /*1f50*/  @P3 SHF.R.U32.HI R17, RZ, R3, R20 ;  /* 0x00000003ff113219 */ /* 0x000fc80000011614 */
        /* <DEDUP_REMOVED lines=8> */
[----:B------:R-:W-:-:S04]  /*1fe0*/  @!P0 IMAD.HI.U32 R16, R7, R2, RZ ;  /* 0x0000000207108227 */ /* 0x000fc800078e00ff */
[----:B------:R-:W-:Y:S01]  /*1ff0*/  IMAD.MOV R2, RZ, RZ, -R6 ;  /* 0x000000ffff027224 */ /* 0x000fe200078e0a06 */
[----:B------:R-:W-:-:S03]  /*2000*/  @!P0 SHF.R.U32.HI R16, RZ, R3, R16 ;  /* 0x00000003ff108219 */ /* 0x000fc60000011610 */
[----:B------:R-:W-:Y:S01]  /*2010*/  IMAD R2, R72, R2, R5 ;  /* 0x0000000248027224 */ /* 0x000fe200078e0205 */
[----:B------:R-:W-:Y:S02]  /*2020*/  @!P0 SEL R3, R7, R16, !P3 ;  /* 0x0000001007038207 */ /* 0x000fe40005800000 */
[----:B------:R-:W-:-:S03]  /*2030*/  IADD3 R16, PT, PT, -R5, RZ, RZ ;  /* 0x000000ff05107210 */ /* 0x000fc60007ffe1ff */
[--C-:B------:R-:W-:Y:S02]  /*2040*/  @!P0 IMAD.IADD R6, R6, 0x1, -R3.reuse ;  /* 0x0000000106068824 */ /* 0x100fe400078e0a03 */
[----:B------:R-:W-:Y:S01]  /*2050*/  @!P0 IMAD R3, R2, R19, R3 ;  /* 0x0000001302038224 */ /* 0x000fe200078e0203 */
[----:B------:R-:W-:Y:S01]  /*2060*/  IADD3 R2, PT, PT, -R7, RZ, RZ ;  /* 0x000000ff07027210 */ /* 0x000fe20007ffe1ff */
[----:B------:R-:W-:Y:S02]  /*2070*/  @!P0 IMAD R5, R72, R6, R7 ;  /* 0x0000000648058224 */ /* 0x000fe400078e0207 */
[----:B------:R-:W-:Y:S02]  /*2080*/  IMAD R11, R4, R16, R11 ;  /* 0x00000010040b7224 */ /* 0x000fe400078e020b */
[----:B------:R-:W-:Y:S02]  /*2090*/  @!P0 IMAD.MOV.U32 R7, RZ, RZ, R3 ;  /* 0x000000ffff078224 */ /* 0x000fe400078e0003 */
[----:B------:R-:W-:-:S02]  /*20a0*/  IMAD R2, R18, R2, R13 ;  /* 0x0000000212027224 */ /* 0x000fc400078e020d */
[----:B------:R-:W-:Y:S02]  /*20b0*/  IMAD R11, R5, R4, R11 ;  /* 0x00000004050b7224 */ /* 0x000fe400078e020b */
[----:B------:R-:W-:Y:S02]  /*20c0*/  IMAD R13, R7, R18, R2 ;  /* 0x00000012070d7224 */ /* 0x000fe400078e0202 */
.L_x_33:
[----:B------:R-:W1:Y:S02]  /*20d0*/  LDCU UR8, c[0x0][0xb30] ;  /* 0x00016600ff0877ac */ /* 0x000e640008000800 */
[----:B-1----:R-:W-:-:S09]  /*20e0*/  UISETP.NE.AND UP0, UPT, UR8, 0x1, UPT ;  /* 0x000000010800788c */ /* 0x002fd2000bf05270 */
[----:B------:R-:W-:Y:S05]  /*20f0*/  BRA.U UP0, `(.L_x_34) ;  /* 0x0000000100407547 */ /* 0x000fea000b800000 */
[----:B------:R-:W1:Y:S08]  /*2100*/  LDC.64 R4, c[0x0][0xb10] ;  /* 0x0002c400ff047b82 */ /* 0x000e700000000a00 */
[----:B------:R-:W2:Y:S08]  /*2110*/  LDC.64 R2, c[0x0][0xb18] ;  /* 0x0002c600ff027b82 */ /* 0x000eb00000000a00 */
[----:B------:R-:W3:Y:S08]  /*2120*/  LDC R6, c[0x0][0xb20] ;  /* 0x0002c800ff067b82 */ /* 0x000ef00000000800 */
[----:B------:R-:W4:Y:S01]  /*2130*/  LDC R16, c[0x0][0xb0c] ;  /* 0x0002c300ff107b82 */ /* 0x000f220000000800 */
[----:B-1----:R-:W-:-:S05]  /*2140*/  IMAD.HI.U32 R4, R13, R4, RZ ;  /* 0x000000040d047227 */ /* 0x002fca00078e00ff */
[----:B------:R-:W-:Y:S01]  /*2150*/  SHF.R.U32.HI R4, RZ, R5, R4 ;  /* 0x00000005ff047219 */ /* 0x000fe20000011604 */
[----:B--2---:R-:W-:Y:S01]  /*2160*/  IMAD.HI.U32 R3, R11, R3, RZ ;  /* 0x000000030b037227 */ /* 0x004fe200078e00ff */
[----:B------:R-:W-:-:S04]  /*2170*/  ISETP.NE.AND P0, PT, R2, 0x1, PT ;  /* 0x000000010200780c */ /* 0x000fc80003f05270 */
[----:B---3--:R-:W-:-:S04]  /*2180*/  SHF.R.U32.HI R6, RZ, R6, R3 ;  /* 0x00000006ff067219 */ /* 0x008fc80000011603 */
[----:B------:R-:W-:Y:S02]  /*2190*/  SEL R3, R11, R6, !P0 ;  /* 0x000000060b037207 */ /* 0x000fe40004000000 */
[----:B----4-:R-:W-:-:S04]  /*21a0*/  ISETP.NE.AND P1, PT, R16, 0x1, PT ;  /* 0x000000011000780c */ /* 0x010fc80003f25270 */
[----:B------:R-:W-:-:S05]  /*21b0*/  SEL R4, R13, R4, !P1 ;  /* 0x000000040d047207 */ /* 0x000fca0004800000 */
[----:B------:R-:W-:Y:S02]  /*21c0*/  IMAD.IADD R5, R3, 0x1, -R4 ;  /* 0x0000000103057824 */ /* 0x000fe400078e0a04 */
[----:B------:R-:W-:Y:S02]  /*21d0*/  IMAD.IADD R3, R4, 0x1, -R3 ;  /* 0x0000000104037824 */ /* 0x000fe400078e0a03 */
[----:B------:R-:W-:Y:S02]  /*21e0*/  IMAD R13, R5, R16, R13 ;  /* 0x00000010050d7224 */ /* 0x000fe400078e020d */
[----:B------:R-:W-:-:S07]  /*21f0*/  IMAD R11, R3, R2, R11 ;  /* 0x00000002030b7224 */ /* 0x000fce00078e020b */
.L_x_34:
[----:B------:R-:W-:Y:S01]  /*2200*/  VIADD R14, R14, 0x1 ;  /* 0x000000010e0e7836 */ /* 0x000fe20000000000 */
[----:B------:R-:W-:Y:S01]  /*2210*/  PLOP3.LUT P1, PT, PT, PT, PT, 0x80, 0x8 ;  /* 0x000000000008781c */ /* 0x000fe20003f2f070 */
[----:B------:R-:W-:Y:S02]  /*2220*/  IMAD.IADD R21, R13, 0x1, R156 ;  /* 0x000000010d157824 */ /* 0x000fe400078e029c */
[----:B------:R-:W-:Y:S01]  /*2230*/  IMAD.IADD R20, R11, 0x1, R154 ;  /* 0x000000010b147824 */ /* 0x000fe200078e029a */
[----:B------:R-:W-:-:S04]  /*2240*/  ISETP.NE.AND P0, PT, R14, 0x2, PT ;  /* 0x000000020e00780c */ /* 0x000fc80003f05270 */
[----:B------:R-:W-:Y:S02]  /*2250*/  SEL R3, RZ, 0x1, P0 ;  /* 0x00000001ff037807 */ /* 0x000fe40000000000 */
[----:B------:R-:W-:Y:S02]  /*2260*/  SEL R14, R14, RZ, P0 ;  /* 0x000000ff0e0e7207 */ /* 0x000fe40000000000 */
[----:B------:R-:W-:Y:S01]  /*2270*/  LOP3.LUT R12, R12, R3, RZ, 0x3c, !PT ;  /* 0x000000030c0c7212 */ /* 0x000fe200078e3cff */
[----:B------:R-:W-:Y:S06]  /*2280*/  @P2 BRA `(.L_x_35) ;  /* 0xfffffff000982947 */ /* 0x000fec000383ffff */
[----:B------:R-:W-:Y:S01]  /*2290*/  UIADD3 UR4, UPT, UPT, UR4, 0x18, URZ ;  /* 0x0000001804047890 */ /* 0x000fe2000fffe0ff */
[----:B------:R-:W-:-:S03]  /*22a0*/  SHF.L.U32 R3, R15, 0x1f, RZ ;  /* 0x0000001f0f037819 */ /* 0x000fc600000006ff */
[----:B------:R-:W-:-:S09]  /*22b0*/  ULEA UR5, UR6, UR4, 0x3 ;  /* 0x0000000406057291 */ /* 0x000fd2000f8e18ff */
[----:B------:R-:W1:Y:S02]  /*22c0*/  SYNCS.PHASECHK.TRANS64.TRYWAIT P0, [UR5], R3 ;  /* 0x00000003ff0075a7 */ /* 0x000e640008001105 */
[----:B-1----:R-:W-:Y:S05]  /*22d0*/  @!P0 BRA `(.L_x_36) ;  /* 0x0000008800a88947 */ /* 0x002fea0003800000 */
.L_x_133:
[----:B------:R-:W-:-:S04]  /*22e0*/  UIADD3 UR6, UPT, UPT, UR6, 0x1, URZ ;  /* 0x0000000106067890 */ /* 0x000fc8000fffe0ff */
[----:B------:R-:W-:-:S04]  /*22f0*/  UISETP.NE.AND UP0, UPT, UR6, 0x3, UPT ;  /* 0x000000030600788c */ /* 0x000fc8000bf05270 */
[----:B------:R-:W-:Y:S02]  /*2300*/  USEL UR7, URZ, 0x1, UP0 ;  /* 0x00000001ff077887 */ /* 0x000fe40008000000 */
[----:B------:R-:W-:-:S04]  /*2310*/  USEL UR6, UR6, URZ, UP0 ;  /* 0x000000ff06067287 */ /* 0x000fc80008000000 */
[----:B------:R-:W-:Y:S01]  /*2320*/  ULEA UR5, UR6, UR4, 0x3 ;  /* 0x0000000406057291 */ /* 0x000fe2000f8e18ff */
[----:B------:R-:W-:-:S04]  /*2330*/  LOP3.LUT R15, R15, UR7, RZ, 0x3c, !PT ;  /* 0x000000070f0f7c12 */ /* 0x000fc8000f8e3cff */
[----:B-1----:R-:W-:-:S04]  /*2340*/  SHF.L.U32 R3, R15, 0x1f, RZ ;  /* 0x0000001f0f037819 */ /* 0x002fc800000006ff */
[----:B------:R-:W1:Y:S02]  /*2350*/  SYNCS.PHASECHK.TRANS64.TRYWAIT P0, [UR5], R3 ;  /* 0x00000003ff0075a7 */ /* 0x000e640008001105 */
[----:B-1----:R-:W-:Y:S05]  /*2360*/  @!P0 BRA `(.L_x_37) ;  /* 0x00000088009c8947 */ /* 0x002fea0003800000 */
.L_x_135:
[----:B------:R-:W-:-:S04]  /*2370*/  UIADD3 UR6, UPT, UPT, UR6, 0x1, URZ ;  /* 0x0000000106067890 */ /* 0x000fc8000fffe0ff */
[----:B------:R-:W-:-:S04]  /*2380*/  UISETP.NE.AND UP0, UPT, UR6, 0x3, UPT ;  /* 0x000000030600788c */ /* 0x000fc8000bf05270 */
[----:B------:R-:W-:Y:S02]  /*2390*/  USEL UR5, URZ, 0x1, UP0 ;  /* 0x00000001ff057887 */ /* 0x000fe40008000000 */
[----:B------:R-:W-:-:S04]  /*23a0*/  USEL UR6, UR6, URZ, UP0 ;  /* 0x000000ff06067287 */ /* 0x000fc80008000000 */
[----:B------:R-:W-:Y:S01]  /*23b0*/  ULEA UR6, UR6, UR4, 0x3 ;  /* 0x0000000406067291 */ /* 0x000fe2000f8e18ff */
[----:B-1----:R-:W-:-:S04]  /*23c0*/  LOP3.LUT R3, R15, UR5, RZ, 0x3c, !PT ;  /* 0x000000050f037c12 */ /* 0x002fc8000f8e3cff */
[----:B------:R-:W-:Y:S01]  /*23d0*/  SHF.L.U32 R3, R3, 0x1f, RZ ;  /* 0x0000001f03037819 */ /* 0x000fe200000006ff */
[----:B----4-:R-:W-:-:S07]  /*23e0*/  IMAD.U32 R0, RZ, RZ, UR6 ;  /* 0x00000006ff007e24 */ /* 0x010fce000f8e00ff */
.L_x_38:
[----:B-1----:R1:W2:Y:S02]  /*23f0*/  SYNCS.PHASECHK.TRANS64.TRYWAIT P0, [R0+URZ], R3 ;  /* 0x00000003000075a7 */ /* 0x0022a400080011ff */
[----:B--2---:R-:W-:Y:S05]  /*2400*/  @!P0 NANOSLEEP.SYNCS 0x989680 ;  /* 0x009896800000895d */ /* 0x004fea0003900000 */
[----:B------:R-:W2:Y:S02]  /*2410*/  @!P0 SYNCS.PHASECHK.TRANS64 P0, [R0+URZ], R3 ;  /* 0x00000003000085a7 */ /* 0x000ea400080010ff */
[----:B--2---:R-:W-:Y:S05]  /*2420*/  @P0 EXIT ;  /* 0x000000000000094d */ /* 0x004fea0003800000 */
[----:B------:R-:W-:Y:S05]  /*2430*/  BRA `(.L_x_38) ;  /* 0xfffffffc00ec7947 */ /* 0x000fea000383ffff */
.L_x_17:
[----:B------:R-:W-:-:S04]  /*2440*/  UISETP.NE.AND UP1, UPT, UR37, URZ, UPT ;  /* 0x000000ff2500728c */ /* 0x000fc8000bf25270 */
[----:B------:R-:W-:-:S09]  /*2450*/  UISETP.NE.OR UP1, UPT, UR8, 0x1, UP1 ;  /* 0x000000010800788c */ /* 0x000fd20008f25670 */
[----:B------:R-:W-:Y:S05]  /*2460*/  BRA.U UP1, `(.L_x_39) ;  /* 0x0000000501487547 */ /* 0x000fea000b800000 */
[----:B------:R-:W-:Y:S01]  /*2470*/  ISETP.NE.AND P2, PT, R2, RZ, PT ;  /* 0x000000ff0200720c */ /* 0x000fe20003f45270 */
[----:B------:R-:W-:Y:S01]  /*2480*/  IMAD.MOV.U32 R12, RZ, RZ, 0x1 ;  /* 0x00000001ff0c7424 */ /* 0x000fe200078e00ff */
[----:B------:R-:W-:Y:S02]  /*2490*/  CS2R R10, SRZ ;  /* 0x00000000000a7805 */ /* 0x000fe4000001ff00 */
[----:B------:R-:W-:Y:S01]  /*24a0*/  CS2R R8, SRZ ;  /* 0x0000000000087805 */ /* 0x000fe2000001ff00 */
[----:B------:R-:W-:Y:S01]  /*24b0*/  UMOV UR4, 0x400 ;  /* 0x0000040000047882 */ /* 0x000fe20000000000 */
[----:B------:R-:W-:Y:S01]  /*24c0*/  UMOV UR6, URZ ;  /* 0x000000ff00067c82 */ /* 0x000fe20008000000 */
[----:B------:R-:W-:-:S12]  /*24d0*/  ULEA UR37, UR37, UR4, 0x18 ;  /* 0x0000000425257291 */ /* 0x000fd8000f8ec0ff */
.L_x_43:
[----:B------:R-:W-:Y:S02]  /*24e0*/  LEA R0, R8, UR37, 0x3 ;  /* 0x0000002508007c11 */ /* 0x000fe4000f8e18ff */
[----:B------:R-:W-:-:S03]  /*24f0*/  SHF.L.U32 R5, R9, 0x1f, RZ ;  /* 0x0000001f09057819 */ /* 0x000fc600000006ff */
[----:B------:R-:W-:Y:S01]  /*2500*/  VIADD R4, R0, 0xd0 ;  /* 0x000000d000047836 */ /* 0x000fe20000000000 */
[----:B------:R-:W1:Y:S02]  /*2510*/  SYNCS.PHASECHK.TRANS64.TRYWAIT P0, [R0+URZ+0xc0], R5 ;  /* 0x0000c005000075a7 */ /* 0x000e6400080011ff */
[----:B-1----:R-:W-:Y:S05]  /*2520*/  @!P0 BRA `(.L_x_40) ;  /* 0x0000008800448947 */ /* 0x002fea0003800000 */
.L_x_136:
[----:B------:R-:W-:Y:S01]  /*2530*/  ULEA UR5, UR6, UR37, 0x3 ;  /* 0x0000002506057291 */ /* 0x000fe2000f8e18ff */
[----:B------:R-:W-:Y:S02]  /*2540*/  PRMT R4, RZ, 0x654, R4 ;  /* 0x00000654ff047816 */ /* 0x000fe40000000004 */
[----:B-1----:R-:W-:Y:S01]  /*2550*/  SHF.L.U32 R5, R12, 0x1f, RZ ;  /* 0x0000001f0c057819 */ /* 0x002fe200000006ff */
[----:B------:R-:W-:Y:S01]  /*2560*/  UIADD3 UR4, UPT, UPT, UR5, 0x80, URZ ;  /* 0x0000008005047890 */ /* 0x000fe2000fffe0ff */
[----:B------:R1:W-:Y:S05]  /*2570*/  SYNCS.ARRIVE.TRANS64.RED.A1T0 RZ, [R4+URZ], RZ ;  /* 0x000000ff04ff79a7 */ /* 0x0003ea00081004ff */
[----:B------:R-:W-:Y:S01]  /*2580*/  IMAD.U32 R7, RZ, RZ, UR4 ;  /* 0x00000004ff077e24 */ /* 0x000fe2000f8e00ff */
[----:B------:R-:W2:Y:S04]  /*2590*/  SYNCS.PHASECHK.TRANS64.TRYWAIT P0, [UR5+0x90], R5 ;  /* 0x00009005ff0075a7 */ /* 0x000ea80008001105 */
[----:B------:R-:W-:Y:S01]  /*25a0*/  PRMT R6, R2, 0x654, R7 ;  /* 0x0000065402067816 */ /* 0x000fe20000000007 */
[----:B-1----:R-:W-:Y:S01]  /*25b0*/  @!P2 IMAD.MOV.U32 R4, RZ, RZ, 0x10 ;  /* 0x00000010ff04a424 */ /* 0x002fe200078e00ff */
[----:B--2---:R-:W-:Y:S06]  /*25c0*/  @!P0 BRA `(.L_x_41) ;  /* 0x0000008800308947 */ /* 0x004fec0003800000 */
.L_x_138:
[----:B------:R-:W-:Y:S01]  /*25d0*/  ULEA UR4, UR6, UR37, 0x4 ;  /* 0x0000002506047291 */ /* 0x000fe2000f8e20ff */
[----:B------:R-:W-:Y:S01]  /*25e0*/  SEL R3, R6, R3, !P2 ;  /* 0x0000000306037207 */ /* 0x000fe20005000000 */
[----:B------:R-:W-:Y:S01]  /*25f0*/  UIADD3 UR5, UPT, UPT, UR5, 0x80, URZ ;  /* 0x0000008005057890 */ /* 0x000fe2000fffe0ff */
[----:B-1----:R-:W-:Y:S01]  /*2600*/  LEA R0, R11, UR37, 0x3 ;  /* 0x000000250b007c11 */ /* 0x002fe2000f8e18ff */
[----:B------:R-:W-:Y:S01]  /*2610*/  UIADD3 UR4, UPT, UPT, UR4, 0xf0, URZ ;  /* 0x000000f004047890 */ /* 0x000fe2000fffe0ff */
[----:B------:R-:W-:Y:S01]  /*2620*/  SHF.L.U32 R5, R10, 0x1f, RZ ;  /* 0x0000001f0a057819 */ /* 0x000fe200000006ff */
[----:B------:R1:W-:Y:S01]  /*2630*/  @!P2 SYNCS.ARRIVE.TRANS64.RED RZ, [R3+URZ], R4 ;  /* 0x0000000403ffa9a7 */ /* 0x0003e200080004ff */
[----:B------:R-:W-:Y:S01]  /*2640*/  UIADD3 UR6, UPT, UPT, UR6, 0x1, URZ ;  /* 0x0000000106067890 */ /* 0x000fe2000fffe0ff */
[----:B------:R-:W-:-:S03]  /*2650*/  VIADD R8, R8, 0x1 ;  /* 0x0000000108087836 */ /* 0x000fc60000000000 */
[----:B------:R-:W-:Y:S02]  /*2660*/  UISETP.NE.AND UP0, UPT, UR6, 0x2, UPT ;  /* 0x000000020600788c */ /* 0x000fe4000bf05270 */
[----:B------:R-:W-:Y:S06]  /*2670*/  UGETNEXTWORKID.BROADCAST [UR4], [UR5] ;  /* 0x00000000040073ca */ /* 0x000fec0008000100 */
[----:B------:R-:W-:Y:S01]  /*2680*/  USEL UR4, URZ, 0x1, UP0 ;  /* 0x00000001ff047887 */ /* 0x000fe20008000000 */
[----:B------:R-:W-:Y:S01]  /*2690*/  ISETP.NE.AND P0, PT, R8, 0x2, PT ;  /* 0x000000020800780c */ /* 0x000fe20003f05270 */
[----:B------:R-:W-:Y:S01]  /*26a0*/  USEL UR6, UR6, URZ, UP0 ;  /* 0x000000ff06067287 */ /* 0x000fe20008000000 */
[----:B------:R-:W2:Y:S03]  /*26b0*/  SYNCS.PHASECHK.TRANS64.TRYWAIT P1, [R0+URZ+0x80], R5 ;  /* 0x00008005000075a7 */ /* 0x000ea600080211ff */
[----:B------:R-:W-:Y:S01]  /*26c0*/  LOP3.LUT R12, R12, UR4, RZ, 0x3c, !PT ;  /* 0x000000040c0c7c12 */ /* 0x000fe2000f8e3cff */
[----:B-12---:R-:W-:Y:S07]  /*26d0*/  @!P1 BRA `(.L_x_42) ;  /* 0x0000008800049947 */ /* 0x006fee0003800000 */
.L_x_139:
[C---:B------:R-:W-:Y:S01]  /*26e0*/  LEA R4, R11.reuse, UR37, 0x4 ;  /* 0x000000250b047c11 */ /* 0x040fe2000f8e20ff */
[----:B-1----:R-:W-:Y:S01]  /*26f0*/  VIADD R0, R0, 0x90 ;  /* 0x0000009000007836 */ /* 0x002fe20000000000 */
[----:B------:R-:W-:Y:S01]  /*2700*/  SEL R8, R8, RZ, P0 ;  /* 0x000000ff08087207 */ /* 0x000fe20000000000 */
[----:B------:R-:W-:-:S03]  /*2710*/  VIADD R11, R11, 0x1 ;  /* 0x000000010b0b7836 */ /* 0x000fc60000000000 */
[----:B------:R-:W1:Y:S01]  /*2720*/  LDS.128 R4, [R4+0xf0] ;  /* 0x0000f00004047984 */ /* 0x000e620000000c00 */
[----:B------:R-:W-:Y:S02]  /*2730*/  PRMT R0, RZ, 0x654, R0 ;  /* 0x00000654ff007816 */ /* 0x000fe40000000000 */
[C---:B------:R-:W-:Y:S01]  /*2740*/  ISETP.NE.AND P1, PT, R11.reuse, 0x2, PT ;  /* 0x000000020b00780c */ /* 0x040fe20003f25270 */
[----:B------:R-:W-:Y:S01]  /*2750*/  @!PT LDS RZ, [RZ] ;  /* 0x00000000fffff984 */ /* 0x000fe20000000800 */
[----:B------:R-:W-:Y:S01]  /*2760*/  @!PT LDS RZ, [RZ] ;  /* 0x00000000fffff984 */ /* 0x000fe20000000800 */
[----:B------:R-:W-:Y:S01]  /*2770*/  @!PT LDS RZ, [RZ] ;  /* 0x00000000fffff984 */ /* 0x000fe20000000800 */
[----:B------:R-:W-:Y:S01]  /*2780*/  @!PT LDS RZ, [RZ] ;  /* 0x00000000fffff984 */ /* 0x000fe20000000800 */
[----:B------:R2:W-:Y:S06]  /*2790*/  MEMBAR.ALL.CTA ;  /* 0x0000000000007992 */ /* 0x0005ec0000008000 */
[----:B--2---:R-:W2:Y:S01]  /*27a0*/  FENCE.VIEW.ASYNC.S ;  /* 0x00000000000073c6 */ /* 0x004ea20000000000 */
[----:B------:R-:W-:Y:S01]  /*27b0*/  SEL R11, R11, RZ, P1 ;  /* 0x000000ff0b0b7207 */ /* 0x000fe20000800000 */
[----:B--2---:R2:W-:Y:S01]  /*27c0*/  SYNCS.ARRIVE.TRANS64.RED.A1T0 RZ, [R0+URZ], RZ ;  /* 0x000000ff00ff79a7 */ /* 0x0045e200081004ff */
[----:B-1----:R-:W-:-:S02]  /*27d0*/  LOP3.LUT P3, RZ, R6, 0x1, RZ, 0xc0, !PT ;  /* 0x0000000106ff7812 */ /* 0x002fc4000786c0ff */
[----:B------:R-:W-:-:S04]  /*27e0*/  SEL R5, RZ, 0x1, P1 ;  /* 0x00000001ff057807 */ /* 0x000fc80000800000 */
[----:B------:R-:W-:Y:S02]  /*27f0*/  LOP3.LUT R10, R10, R5, RZ, 0x3c, !PT ;  /* 0x000000050a0a7212 */ /* 0x000fe400078e3cff */
[----:B--2---:R-:W-:-:S04]  /*2800*/  SEL R0, RZ, 0x1, P0 ;  /* 0x00000001ff007807 */ /* 0x004fc80000000000 */
[----:B------:R-:W-:Y:S01]  /*2810*/  LOP3.LUT R9, R9, R0, RZ, 0x3c, !PT ;  /* 0x0000000009097212 */ /* 0x000fe200078e3cff */
[----:B------:R-:W-:Y:S06]  /*2820*/  @P3 BRA `(.L_x_43) ;  /* 0xfffffffc002c3947 */ /* 0x000fec000383ffff */
[----:B------:R-:W-:Y:S01]  /*2830*/  ULEA UR5, UR6, UR37, 0x3 ;  /* 0x0000002506057291 */ /* 0x000fe2000f8e18ff */
[----:B------:R-:W-:-:S08]  /*2840*/  SHF.L.U32 R3, R12, 0x1f, RZ ;  /* 0x0000001f0c037819 */ /* 0x000fd000000006ff */
[----:B------:R-:W1:Y:S02]  /*2850*/  SYNCS.PHASECHK.TRANS64 P0, [UR5+0x90], R3 ;  /* 0x00009003ff0075a7 */ /* 0x000e640008001005 */
[----:B-1----:R-:W-:Y:S05]  /*2860*/  @P0 BRA `(.L_x_44) ;  /* 0x0000000000080947 */ /* 0x002fea0003800000 */
[----:B------:R-:W1:Y:S02]  /*2870*/  SYNCS.PHASECHK.TRANS64.TRYWAIT P0, [UR5+0x90], R3 ;  /* 0x00009003ff0075a7 */ /* 0x000e640008001105 */
[----:B-1----:R-:W-:Y:S05]  /*2880*/  @!P0 BRA `(.L_x_45) ;  /* 0x0000008400ac8947 */ /* 0x002fea0003800000 */
.L_x_44:
[----:B------:R-:W-:-:S04]  /*2890*/  UIADD3 UR4, UPT, UPT, UR6, 0x1, URZ ;  /* 0x0000000106047890 */ /* 0x000fc8000fffe0ff */
[----:B------:R-:W-:-:S04]  /*28a0*/  UISETP.NE.AND UP0, UPT, UR4, 0x2, UPT ;  /* 0x000000020400788c */ /* 0x000fc8000bf05270 */
[----:B------:R-:W-:Y:S02]  /*28b0*/  USEL UR7, URZ, 0x1, UP0 ;  /* 0x00000001ff077887 */ /* 0x000fe40008000000 */
[----:B------:R-:W-:-:S04]  /*28c0*/  USEL UR4, UR4, URZ, UP0 ;  /* 0x000000ff04047287 */ /* 0x000fc80008000000 */
[----:B------:R-:W-:Y:S01]  /*28d0*/  ULEA UR4, UR4, UR37, 0x3 ;  /* 0x0000002504047291 */ /* 0x000fe2000f8e18ff */
[----:B-1----:R-:W-:-:S04]  /*28e0*/  LOP3.LUT R3, R12, UR7, RZ, 0x3c, !PT ;  /* 0x000000070c037c12 */ /* 0x002fc8000f8e3cff */
[----:B------:R-:W-:-:S04]  /*28f0*/  SHF.L.U32 R0, R3, 0x1f, RZ ;  /* 0x0000001f03007819 */ /* 0x000fc800000006ff */
[----:B------:R-:W1:Y:S02]  /*2900*/  SYNCS.PHASECHK.TRANS64 P0, [UR4+0x90], R0 ;  /* 0x00009000ff0075a7 */ /* 0x000e640008001004 */
[----:B-1----:R-:W-:Y:S05]  /*2910*/  @P0 EXIT ;  /* 0x000000000000094d */ /* 0x002fea0003800000 */
[----:B------:R-:W-:Y:S02]  /*2920*/  SHF.L.U32 R3, R3, 0x1f, RZ ;  /* 0x0000001f03037819 */ /* 0x000fe400000006ff */
[----:B------:R-:W-:-:S07]  /*2930*/  MOV R0, UR4 ;  /* 0x0000000400007c02 */ /* 0x000fce0008000f00 */
.L_x_46:
[----:B-1----:R1:W2:Y:S02]  /*2940*/  SYNCS.PHASECHK.TRANS64.TRYWAIT P0, [R0+URZ+0x90], R3 ;  /* 0x00009003000075a7 */ /* 0x0022a400080011ff */
[----:B--2---:R-:W-:Y:S05]  /*2950*/  @!P0 NANOSLEEP.SYNCS 0x989680 ;  /* 0x009896800000895d */ /* 0x004fea0003900000 */
[----:B------:R-:W2:Y:S02]  /*2960*/  @!P0 SYNCS.PHASECHK.TRANS64 P0, [R0+URZ+0x90], R3 ;  /* 0x00009003000085a7 */ /* 0x000ea400080010ff */
[----:B--2---:R-:W-:Y:S05]  /*2970*/  @P0 EXIT ;  /* 0x000000000000094d */ /* 0x004fea0003800000 */
[----:B------:R-:W-:Y:S05]  /*2980*/  BRA `(.L_x_46) ;  /* 0xfffffffc00ec7947 */ /* 0x000fea000383ffff */
.L_x_39:
[----:B------:R-:W-:-:S09]  /*2990*/  UISETP.NE.AND UP1, UPT, UR8, URZ, UPT ;  /* 0x000000ff0800728c */ /* 0x000fd2000bf25270 */
[----:B------:R-:W-:Y:S05]  /*29a0*/  BRA.U UP1, `(.L_x_47) ;  /* 0x0000000d016c7547 */ /* 0x000fea000b800000 */
[----:B------:R-:W-:Y:S01]  /*29b0*/  UMOV UR4, 0x40 ;  /* 0x0000004000047882 */ /* 0x000fe20000000000 */
[----:B------:R-:W-:Y:S01]  /*29c0*/  NOP ;  /* 0x0000000000007918 */ /* 0x000fe20000000000 */
[----:B------:R-:W-:Y:S01]  /*29d0*/  ULEA UR4, UR37, UR4, 0x18 ;  /* 0x0000000425047291 */ /* 0x000fe2000f8ec0ff */
[----:B------:R-:W-:Y:S02]  /*29e0*/  UMOV UR5, 0x400 ;  /* 0x0000040000057882 */ /* 0x000fe40000000000 */
[----:B------:R-:W-:-:S06]  /*29f0*/  ULEA UR37, UR37, UR5, 0x18 ;  /* 0x0000000525257291 */ /* 0x000fcc000f8ec0ff */
[----:B------:R-:W1:Y:S02]  /*2a00*/  LDS.U8 R0, [UR4+0x1c] ;  /* 0x00001c04ff007984 */ /* 0x000e640008000000 */
[----:B-1----:R-:W-:-:S13]  /*2a10*/  ISETP.NE.AND P0, PT, R0, RZ, PT ;  /* 0x000000ff0000720c */ /* 0x002fda0003f05270 */
[----:B------:R-:W-:Y:S05]  /*2a20*/  @P0 BRA `(.L_x_48) ;  /* 0x0000000000580947 */ /* 0x000fea0003800000 */
[----:B------:R-:W-:-:S13]  /*2a30*/  ELECT P0, URZ, PT ;  /* 0x0000000000ff782f */ /* 0x000fda0003800000 */
[----:B------:R-:W-:Y:S05]  /*2a40*/  @!P0 BRA `(.L_x_49) ;  /* 0x0000000000608947 */ /* 0x000fea0003800000 */
[----:B------:R-:W-:Y:S01]  /*2a50*/  UMOV UR5, 0x10 ;  /* 0x0000001000057882 */ /* 0x000fe20000000000 */
[----:B------:R-:W-:Y:S01]  /*2a60*/  HFMA2 R0, -RZ, RZ, 0, 5.9604644775390625e-08 ;  /* 0x00000001ff007431 */ /* 0x000fe200000001ff */
[----:B------:R-:W-:-:S03]  /*2a70*/  MOV R2, 0xffff ;  /* 0x0000ffff00027802 */ /* 0x000fc60000000f00 */
[----:B------:R-:W-:Y:S04]  /*2a80*/  DEPBAR.LE SB1, 0x36 ;  /* 0x00009d800000791a */ /* 0x000fe80000000000 */
[----:B------:R-:W1:Y:S02]  /*2a90*/  UTCATOMSWS.FIND_AND_SET.ALIGN UP0, UR5, UR5 ;  /* 0x00000005000575e3 */ /* 0x000e640008000800 */
[----:B-1----:R-:W-:Y:S01]  /*2aa0*/  MOV R3, UR5 ;  /* 0x0000000500037c02 */ /* 0x002fe20008000f00 */
[----:B------:R-:W-:Y:S06]  /*2ab0*/  BRA.U UP0, `(.L_x_50) ;  /* 0x0000000100187547 */ /* 0x000fec000b800000 */
.L_x_51:
[----:B------:R-:W-:Y:S05]  /*2ac0*/  NANOSLEEP 0x64 ;  /* 0x000000640000795d */ /* 0x000fea0003800000 */
[----:B------:R-:W-:-:S05]  /*2ad0*/  UMOV UR5, 0x10 ;  /* 0x0000001000057882 */ /* 0x000fca0000000000 */
[----:B------:R-:W-:Y:S04]  /*2ae0*/  DEPBAR.LE SB1, 0x36 ;  /* 0x00009d800000791a */ /* 0x000fe80000000000 */
[----:B------:R-:W1:Y:S02]  /*2af0*/  UTCATOMSWS.FIND_AND_SET.ALIGN UP0, UR5, UR5 ;  /* 0x00000005000575e3 */ /* 0x000e640008000800 */
[----:B-1----:R-:W-:Y:S01]  /*2b00*/  MOV R3, UR5 ;  /* 0x0000000500037c02 */ /* 0x002fe20008000f00 */
[----:B------:R-:W-:Y:S05]  /*2b10*/  BRA.U !UP0, `(.L_x_51) ;  /* 0xfffffffd08e87547 */ /* 0x000fea000b83ffff */
.L_x_50:
[-C--:B------:R-:W-:Y:S02]  /*2b20*/  SHF.L.U32 R2, R2, R3.reuse, RZ ;  /* 0x0000000302027219 */ /* 0x080fe400000006ff */
[----:B------:R-:W-:Y:S01]  /*2b30*/  SHF.L.U32 R0, R0, R3, RZ ;  /* 0x0000000300007219 */ /* 0x000fe200000006ff */
[----:B------:R-:W-:Y:S02]  /*2b40*/  IMAD.SHL.U32 R3, R3, 0x20, RZ ;  /* 0x0000002003037824 */ /* 0x000fe400078e00ff */
[----:B------:R1:W-:Y:S04]  /*2b50*/  ATOMS.OR RZ, [UR4+0x14], R2 ;  /* 0x00001402ffff798c */ /* 0x0003e8000b000004 */
[----:B------:R1:W-:Y:S04]  /*2b60*/  ATOMS.OR RZ, [UR4+0x18], R0 ;  /* 0x00001800ffff798c */ /* 0x0003e8000b000004 */
[----:B------:R1:W-:Y:S01]  /*2b70*/  STS [UR37+0x110], R3 ;  /* 0x00011003ff007988 */ /* 0x0003e20008000825 */
[----:B------:R-:W-:Y:S05]  /*2b80*/  BRA `(.L_x_49) ;  /* 0x0000000000107947 */ /* 0x000fea0003800000 */
.L_x_48:
[----:B------:R-:W-:Y:S02]  /*2b90*/  MOV R0, 0xffffffff ;  /* 0xffffffff00007802 */ /* 0x000fe40000000f00 */
[----:B------:R-:W-:-:S03]  /*2ba0*/  MOV R2, 0x2bd0 ;  /* 0x00002bd000027802 */ /* 0x000fc60000000f00 */
[----:B------:R1:W-:Y:S04]  /*2bb0*/  STS [UR37+0x110], R0 ;  /* 0x00011000ff007988 */ /* 0x0003e80008000825 */
[----:B-1-3-5:R-:W-:Y:S05]  /*2bc0*/  CALL.REL.NOINC `($__internal_1_$__cuda_sm10x_tcgen05_guardrail_trap_phase_invalid_during_alloc) ;  /* 0x0000008800c47944 */ /* 0x02afea0003c00000 */
.L_x_49:
[----:B------:R-:W-:Y:S05]  /*2bd0*/  WARPSYNC.ALL ;  /* 0x0000000000007948 */ /* 0x000fea0003800000 */
[----:B------:R-:W2:Y:S01]  /*2be0*/  S2UR UR5, SR_CgaCtaId ;  /* 0x00000000000579c3 */ /* 0x000ea20000008800 */
[----:B------:R-:W-:Y:S01]  /*2bf0*/  UMOV UR4, 0x400 ;  /* 0x0000040000047882 */ /* 0x000fe20000000000 */
[----:B------:R-:W-:-:S06]  /*2c00*/  NOP ;  /* 0x0000000000007918 */ /* 0x000fcc0000000000 */
[----:B------:R-:W-:Y:S06]  /*2c10*/  BAR.ARV 0x6, 0xa0 ;  /* 0x0182800000007b1d */ /* 0x000fec0000002000 */
[----:B------:R-:W4:Y:S01]  /*2c20*/  LDCU UR7, c[0x0][0x38c] ;  /* 0x00007180ff0777ac */ /* 0x000f220008000800 */
[----:B------:R-:W-:Y:S01]  /*2c30*/  IMAD.MOV.U32 R11, RZ, RZ, 0x1 ;  /* 0x00000001ff0b7424 */ /* 0x000fe200078e00ff */
[----:B------:R-:W-:Y:S01]  /*2c40*/  CS2R R8, SRZ ;  /* 0x0000000000087805 */ /* 0x000fe2000001ff00 */
[----:B------:R-:W-:Y:S01]  /*2c50*/  IMAD.MOV.U32 R10, RZ, RZ, RZ ;  /* 0x000000ffff0a7224 */ /* 0x000fe200078e00ff */
[----:B------:R-:W3:Y:S01]  /*2c60*/  LDCU UR6, c[0x0][0x38c] ;  /* 0x00007180ff0677ac */ /* 0x000ee20008000800 */
[----:B------:R-:W-:Y:S01]  /*2c70*/  UMOV UR15, URZ ;  /* 0x000000ff000f7c82 */ /* 0x000fe20008000000 */
[----:B------:R-:W-:Y:S01]  /*2c80*/  UMOV UR14, URZ ;  /* 0x000000ff000e7c82 */ /* 0x000fe20008000000 */
[----:B--2---:R-:W-:Y:S01]  /*2c90*/  ULEA UR5, UR5, UR4, 0x18 ;  /* 0x0000000405057291 */ /* 0x004fe2000f8ec0ff */
[----:B------:R-:W-:Y:S01]  /*2ca0*/  UMOV UR24, 0x0 ;  /* 0x0000000000187882 */ /* 0x000fe20000000000 */
[----:B------:R-:W-:-:S02]  /*2cb0*/  UMOV UR25, 0x8400010 ;  /* 0x0840001000197882 */ /* 0x000fc40000000000 */
[----:B------:R-:W-:Y:S02]  /*2cc0*/  UIADD3 UR10, UPT, UPT, UR5, 0x10800, URZ ;  /* 0x00010800050a7890 */ /* 0x000fe4000fffe0ff */
[----:B------:R-:W-:Y:S02]  /*2cd0*/  UIADD3 UR11, UPT, UPT, UR5, 0x1c800, URZ ;  /* 0x0001c800050b7890 */ /* 0x000fe4000fffe0ff */
[----:B----4-:R-:W-:Y:S01]  /*2ce0*/  UIADD3 UR7, UPT, UPT, UR7, 0x3f, URZ ;  /* 0x0000003f07077890 */ /* 0x010fe2000fffe0ff */
[----:B-1----:R-:W1:Y:S01]  /*2cf0*/  LDS R0, [UR5+0x110] ;  /* 0x00011005ff007984 */ /* 0x002e620008000800 */
[----:B------:R-:W-:Y:S02]  /*2d00*/  USHF.R.U32.HI UR10, URZ, 0x4, UR10 ;  /* 0x00000004ff0a7899 */ /* 0x000fe4000801160a */
[----:B------:R-:W-:Y:S02]  /*2d10*/  USHF.R.S32.HI UR4, URZ, 0x1f, UR7 ;  /* 0x0000001fff047899 */ /* 0x000fe40008011407 */
[----:B------:R-:W-:-:S02]  /*2d20*/  USHF.R.U32.HI UR11, URZ, 0x4, UR11 ;  /* 0x00000004ff0b7899 */ /* 0x000fc4000801160b */
[----:B------:R-:W-:Y:S02]  /*2d30*/  ULEA.HI UR4, UR4, UR7, URZ, 0x6 ;  /* 0x0000000704047291 */ /* 0x000fe4000f8f30ff */
[----:B------:R-:W-:Y:S02]  /*2d40*/  ULOP3.LUT UR10, UR10, 0x3fff, URZ, 0xc0, !UPT ;  /* 0x00003fff0a0a7892 */ /* 0x000fe4000f8ec0ff */
[----:B------:R-:W-:Y:S02]  /*2d50*/  USHF.R.S32.HI UR4, URZ, 0x6, UR4 ;  /* 0x00000006ff047899 */ /* 0x000fe40008011404 */
[----:B------:R-:W-:Y:S02]  /*2d60*/  ULOP3.LUT UR11, UR11, 0x3fff, URZ, 0xc0, !UPT ;  /* 0x00003fff0b0b7892 */ /* 0x000fe4000f8ec0ff */
[----:B------:R-:W-:Y:S01]  /*2d70*/  UISETP.LT.AND UP0, UPT, UR4, 0x1, UPT ;  /* 0x000000010400788c */ /* 0x000fe2000bf01270 */
[----:B------:R-:W-:Y:S01]  /*2d80*/  UMOV UR22, 0x0 ;  /* 0x0000000000167882 */ /* 0x000fe20000000000 */
[----:B------:R-:W-:-:S02]  /*2d90*/  UMOV UR23, 0x8400010 ;  /* 0x0840001000177882 */ /* 0x000fc40000000000 */
[----:B------:R-:W-:Y:S02]  /*2da0*/  USEL UR9, UR4, 0x1, !UP0 ;  /* 0x0000000104097887 */ /* 0x000fe4000c000000 */
[----:B------:R-:W-:Y:S02]  /*2db0*/  ULOP3.LUT UR10, UR10, 0x10000, URZ, 0xfc, !UPT ;  /* 0x000100000a0a7892 */ /* 0x000fe4000f8efcff */
[----:B------:R-:W-:Y:S02]  /*2dc0*/  ULOP3.LUT UR11, UR11, 0x10000, URZ, 0xfc, !UPT ;  /* 0x000100000b0b7892 */ /* 0x000fe4000f8efcff */
[----:B------:R-:W-:Y:S02]  /*2dd0*/  UIADD3 UR9, UPT, UPT, -UR9, URZ, URZ ;  /* 0x000000ff09097290 */ /* 0x000fe4000fffe1ff */
[----:B---3--:R-:W-:Y:S01]  /*2de0*/  UISETP.GE.AND UP3, UPT, UR6, 0x1, UPT ;  /* 0x000000010600788c */ /* 0x008fe2000bf66270 */
[----:B------:R-:W-:Y:S01]  /*2df0*/  UMOV UR20, 0x0 ;  /* 0x0000000000147882 */ /* 0x000fe20000000000 */
[----:B------:R-:W-:Y:S01]  /*2e00*/  UMOV UR21, 0x8400010 ;  /* 0x0840001000157882 */ /* 0x000fe20000000000 */
[----:B------:R-:W-:Y:S01]  /*2e10*/  UMOV UR18, 0x0 ;  /* 0x0000000000127882 */ /* 0x000fe20000000000 */
[----:B------:R-:W-:Y:S01]  /*2e20*/  UMOV UR19, 0x8400010 ;  /* 0x0840001000137882 */ /* 0x000fe20000000000 */
[----:B-1----:R-:W-:-:S15]  /*2e30*/  R2UR UR16, R0 ;  /* 0x00000000001072ca */ /* 0x002fde00000e0000 */
.L_x_58:
[----:B------:R-:W-:Y:S02]  /*2e40*/  LEA R0, R10, UR5, 0x3 ;  /* 0x000000050a007c11 */ /* 0x000fe4000f8e18ff */
[----:B------:R-:W-:Y:S02]  /*2e50*/  SHF.L.U32 R5, R9, 0x1f, RZ ;  /* 0x0000001f09057819 */ /* 0x000fe400000006ff */
[----:B------:R-:W-:Y:S01]  /*2e60*/  PLOP3.LUT P0, PT, PT, PT, UP3, 0x80, 0x8 ;  /* 0x000000000008781c */ /* 0x000fe20003f0f038 */
[----:B------:R-:W-:Y:S01]  /*2e70*/  VIADD R3, R0, 0x90 ;  /* 0x0000009000037836 */ /* 0x000fe20000000000 */
[----:B-1----:R-:W1:Y:S02]  /*2e80*/  SYNCS.PHASECHK.TRANS64.TRYWAIT P1, [R0+URZ+0x80], R5 ;  /* 0x00008005000075a7 */ /* 0x002e6400080211ff */
[----:B-1-3--:R-:W-:Y:S09]  /*2e90*/  @!P1 BRA `(.L_x_52) ;  /* 0x0000008000409947 */ /* 0x00aff20003800000 */
.L_x_141:
[----:B------:R-:W-:Y:S01]  /*2ea0*/  LEA R4, R10, UR5, 0x4 ;  /* 0x000000050a047c11 */ /* 0x000fe2000f8e20ff */
[----:B------:R-:W-:Y:S01]  /*2eb0*/  @UP3 ULEA UR6, UR14, UR5, 0x3 ;  /* 0x000000050e063291 */ /* 0x000fe2000f8e18ff */
[----:B------:R-:W-:Y:S01]  /*2ec0*/  PLOP3.LUT P2, PT, PT, PT, PT, 0x80, 0x8 ;  /* 0x000000000008781c */ /* 0x000fe20003f4f070 */
[----:B------:R-:W-:Y:S01]  /*2ed0*/  ULEA UR7, UR15, UR5, 0x3 ;  /* 0x000000050f077291 */ /* 0x000fe2000f8e18ff */
[----:B------:R-:W-:Y:S01]  /*2ee0*/  PRMT R3, RZ, 0x654, R3 ;  /* 0x00000654ff037816 */ /* 0x000fe20000000003 */
[----:B------:R-:W-:Y:S01]  /*2ef0*/  ULEA UR8, UR15, UR16, 0x8 ;  /* 0x000000100f087291 */ /* 0x000fe2000f8e40ff */
[----:B-1----:R-:W1:Y:S01]  /*2f00*/  LDS.128 R4, [R4+0xf0] ;  /* 0x0000f00004047984 */ /* 0x002e620000000c00 */
[----:B------:R-:W-:Y:S02]  /*2f10*/  @P0 SHF.L.U32 R2, R8, 0x1f, RZ ;  /* 0x0000001f08020819 */ /* 0x000fe400000006ff */
[----:B------:R-:W-:Y:S01]  /*2f20*/  SHF.L.U32 R0, R11, 0x1f, RZ ;  /* 0x0000001f0b007819 */ /* 0x000fe200000006ff */
[----:B------:R-:W-:Y:S01]  /*2f30*/  @!PT LDS RZ, [RZ] ;  /* 0x00000000fffff984 */ /* 0x000fe20000000800 */
[----:B------:R-:W-:Y:S01]  /*2f40*/  @!PT LDS RZ, [RZ] ;  /* 0x00000000fffff984 */ /* 0x000fe20000000800 */
[----:B------:R-:W-:Y:S01]  /*2f50*/  @!PT LDS RZ, [RZ] ;  /* 0x00000000fffff984 */ /* 0x000fe20000000800 */
[----:B------:R-:W-:Y:S01]  /*2f60*/  @!PT LDS RZ, [RZ] ;  /* 0x00000000fffff984 */ /* 0x000fe20000000800 */
[----:B------:R2:W-:Y:S06]  /*2f70*/  MEMBAR.ALL.CTA ;  /* 0x0000000000007992 */ /* 0x0005ec0000008000 */
[----:B--2---:R-:W2:Y:S02]  /*2f80*/  FENCE.VIEW.ASYNC.S ;  /* 0x00000000000073c6 */ /* 0x004ea40000000000 */
[----:B--2---:R2:W-:Y:S01]  /*2f90*/  SYNCS.ARRIVE.TRANS64.RED.A1T0 RZ, [R3+URZ], RZ ;  /* 0x000000ff03ff79a7 */ /* 0x0045e200081004ff */
[----:B------:R2:W3:Y:S01]  /*2fa0*/  @P0 SYNCS.PHASECHK.TRANS64.TRYWAIT P2, [UR6], R2 ;  /* 0x00000002ff0005a7 */ /* 0x0004e20008041106 */
[----:B-1----:R-:W-:Y:S01]  /*2fb0*/  LOP3.LUT P1, RZ, R6, 0x1, RZ, 0xc0, !PT ;  /* 0x0000000106ff7812 */ /* 0x002fe2000782c0ff */
[----:B------:R-:W1:Y:S02]  /*2fc0*/  SYNCS.PHASECHK.TRANS64.TRYWAIT P0, [UR7+0xb0], R0 ;  /* 0x0000b000ff0075a7 */ /* 0x000e640008001107 */
[----:B-123--:R-:W-:Y:S10]  /*2fd0*/  @!P0 BRA `(.L_x_53) ;  /* 0x0000008000048947 */ /* 0x00eff40003800000 */
.L_x_143:
[----:B------:R-:W-:Y:S01]  /*2fe0*/  IADD3 R10, PT, PT, R10, 0x1, RZ ;  /* 0x000000010a0a7810 */ /* 0x000fe20007ffe0ff */
[----:B------:R-:W-:Y:S06]  /*2ff0*/  BRA.U !UP3, `(.L_x_54) ;  /* 0x000000010bc07547 */ /* 0x000fec000b800000 */
[----:B------:R-:W-:Y:S01]  /*3000*/  UPLOP3.LUT UP4, UPT, UPT, UPT, UPT, 0x40, 0x4 ;  /* 0x000000000004789c */ /* 0x000fe20003f8e870 */
[----:B------:R-:W-:Y:S01]  /*3010*/  UMOV UR13, UR9 ;  /* 0x00000009000d7c82 */ /* 0x000fe20008000000 */
[----:B------:R-:W-:Y:S01]  /*3020*/  UMOV UR12, UR4 ;  /* 0x00000004000c7c82 */ /* 0x000fe20008000000 */
[----:B------:R-:W-:-:S08]  /*3030*/  UMOV UR17, UR14 ;  /* 0x0000000e00117c82 */ /* 0x000fd00008000000 */
.L_x_57:
[----:B------:R-:W-:Y:S02]  /*3040*/  UIADD3 UR13, UPT, UPT, UR13, 0x1, URZ ;  /* 0x000000010d0d7890 */ /* 0x000fe4000fffe0ff */
[----:B--2---:R-:W-:Y:S02]  /*3050*/  ULEA UR6, UR17, UR5, 0x3 ;  /* 0x0000000511067291 */ /* 0x004fe4000f8e18ff */
[----:B------:R-:W-:Y:S01]  /*3060*/  UISETP.NE.AND UP0, UPT, UR13, URZ, UPT ;  /* 0x000000ff0d00728c */ /* 0x000fe2000bf05270 */
[----:B---3--:R-:W-:Y:S10]  /*3070*/  @P2 BRA `(.L_x_55) ;  /* 0x00000000000c2947 */ /* 0x008ff40003800000 */
[----:B-1----:R-:W-:Y:S04]  /*3080*/  SHF.L.U32 R3, R8, 0x1f, RZ ;  /* 0x0000001f08037819 */ /* 0x002fe800000006ff */
[----:B------:R-:W1:Y:S02]  /*3090*/  SYNCS.PHASECHK.TRANS64.TRYWAIT P0, [UR6], R3 ;  /* 0x00000003ff0075a7 */ /* 0x000e640008001106 */
[----:B-1----:R-:W-:Y:S05]  /*30a0*/  @!P0 BRA `(.L_x_56) ;  /* 0x0000007c00e88947 */ /* 0x002fea0003800000 */
.L_x_55:
[----:B------:R-:W-:Y:S01]  /*30b0*/  UISETP.NE.AND UP1, UPT, UR12, 0x1, UPT ;  /* 0x000000010c00788c */ /* 0x000fe2000bf25270 */
[----:B------:R-:W-:Y:S01]  /*30c0*/  PLOP3.LUT P2, PT, PT, PT, PT, 0x80, 0x8 ;  /* 0x000000000008781c */ /* 0x000fe20003f4f070 */
[----:B------:R-:W-:Y:S02]  /*30d0*/  UIADD3 UR14, UPT, UPT, UR17, 0x1, URZ ;  /* 0x00000001110e7890 */ /* 0x000fe4000fffe0ff */
[----:B------:R-:W-:Y:S02]  /*30e0*/  ULEA UR28, UR17, UR11, 0xb ;  /* 0x0000000b111c7291 */ /* 0x000fe4000f8e58ff */
[----:B------:R-:W-:Y:S01]  /*30f0*/  UISETP.NE.AND UP2, UPT, UR14, 0x3, UPT ;  /* 0x000000030e00788c */ /* 0x000fe2000bf45270 */
[----:B------:R-:W-:Y:S01]  /*3100*/  PLOP3.LUT P0, PT, PT, PT, UP1, 0x80, 0x8 ;  /* 0x000000000008781c */ /* 0x000fe20003f0f018 */
[----:B------:R-:W-:Y:S02]  /*3110*/  UIADD3 UR40, UPT, UPT, UR28, 0x2, URZ ;  /* 0x000000021c287890 */ /* 0x000fe4000fffe0ff */
[----:B------:R-:W-:Y:S02]  /*3120*/  USEL UR27, URZ, 0x1, UP2 ;  /* 0x00000001ff1b7887 */ /* 0x000fe40009000000 */
[----:B------:R-:W-:Y:S02]  /*3130*/  USEL UR14, UR14, URZ, UP2 ;  /* 0x000000ff0e0e7287 */ /* 0x000fe40009000000 */
[----:B------:R-:W-:Y:S02]  /*3140*/  UIADD3 UR36, UPT, UPT, UR28, 0x4, URZ ;  /* 0x000000041c247890 */ /* 0x000fe4000fffe0ff */
[----:B------:R-:W-:Y:S01]  /*3150*/  @UP1 ULEA UR26, UR14, UR5, 0x3 ;  /* 0x000000050e1a1291 */ /* 0x000fe2000f8e18ff */
[----:B------:R-:W-:Y:S01]  /*3160*/  LOP3.LUT R8, R8, UR27, RZ, 0x3c, !PT ;  /* 0x0000001b08087c12 */ /* 0x000fe2000f8e3cff */
[----:B------:R-:W-:Y:S02]  /*3170*/  UIADD3 UR32, UPT, UPT, UR28, 0x6, URZ ;  /* 0x000000061c207890 */ /* 0x000fe4000fffe0ff */
[----:B------:R-:W-:Y:S01]  /*3180*/  UIADD3 UR6, UPT, UPT, UR6, 0x18, URZ ;  /* 0x0000001806067890 */ /* 0x000fe2000fffe0ff */
[----:B-1----:R-:W-:Y:S01]  /*3190*/  @P0 SHF.L.U32 R0, R8, 0x1f, RZ ;  /* 0x0000001f08000819 */ /* 0x002fe200000006ff */
[----:B------:R-:W-:Y:S01]  /*31a0*/  UIADD3 UR12, UPT, UPT, UR12, -0x1, URZ ;  /* 0xffffffff0c0c7890 */ /* 0x000fe2000fffe0ff */
[----:B------:R-:W-:Y:S02]  /*31b0*/  UMOV UR29, 0x40004040 ;  /* 0x40004040001d7882 */ /* 0x000fe40000000000 */
[----:B------:R2:W3:Y:S01]  /*31c0*/  @P0 SYNCS.PHASECHK.TRANS64.TRYWAIT P2, [UR26], R0 ;  /* 0x00000000ff0005a7 */ /* 0x0004e2000804111a */
[----:B------:R-:W-:Y:S01]  /*31d0*/  ULEA UR26, UR17, UR10, 0xa ;  /* 0x0000000a111a7291 */ /* 0x000fe2000f8e50ff */
[----:B------:R-:W-:Y:S01]  /*31e0*/  UMOV UR27, 0x40004040 ;  /* 0x40004040001b7882 */ /* 0x000fe20000000000 */
[----:B------:R-:W-:Y:S02]  /*31f0*/  UMOV UR41, 0x40004040 ;  /* 0x4000404000297882 */ /* 0x000fe40000000000 */
[----:B------:R-:W-:Y:S02]  /*3200*/  UIADD3 UR38, UPT, UPT, UR26, 0x2, URZ ;  /* 0x000000021a267890 */ /* 0x000fe4000fffe0ff */
[----:B------:R-:W-:Y:S02]  /*3210*/  UIADD3 UR34, UPT, UPT, UR26, 0x4, URZ ;  /* 0x000000041a227890 */ /* 0x000fe4000fffe0ff */
[----:B------:R-:W-:Y:S01]  /*3220*/  UIADD3 UR30, UPT, UPT, UR26, 0x6, URZ ;  /* 0x000000061a1e7890 */ /* 0x000fe2000fffe0ff */
[----:B------:R2:W-:Y:S01]  /*3230*/  UTCHMMA gdesc[UR26], gdesc[UR28], tmem[UR8], tmem[UR24], idesc[UR25], UP4 ;  /* 0x00ff181c1a0075ea */ /* 0x0005e2000a000008 */
[----:B------:R-:W-:Y:S01]  /*3240*/  UPLOP3.LUT UP4, UPT, UPT, UPT, UPT, 0x80, 0x8 ;  /* 0x000000000008789c */ /* 0x000fe20003f8f070 */
[----:B------:R-:W-:Y:S01]  /*3250*/  UMOV UR39, 0x40004040 ;  /* 0x4000404000277882 */ /* 0x000fe20000000000 */
[----:B------:R-:W-:Y:S01]  /*3260*/  UMOV UR37, 0x40004040 ;  /* 0x4000404000257882 */ /* 0x000fe20000000000 */
[----:B------:R2:W-:Y:S01]  /*3270*/  UTCHMMA gdesc[UR38], gdesc[UR40], tmem[UR8], tmem[UR22], idesc[UR23], UPT ;  /* 0x00ff1628260075ea */ /* 0x0005e2000b800008 */
[----:B------:R-:W-:Y:S01]  /*3280*/  UMOV UR35, 0x40004040 ;  /* 0x4000404000237882 */ /* 0x000fe20000000000 */
[----:B------:R-:W-:Y:S01]  /*3290*/  UMOV UR33, 0x40004040 ;  /* 0x4000404000217882 */ /* 0x000fe20000000000 */
[----:B------:R-:W-:Y:S01]  /*32a0*/  UMOV UR31, 0x40004040 ;  /* 0x40004040001f7882 */ /* 0x000fe20000000000 */
[----:B------:R2:W-:Y:S01]  /*32b0*/  UTCHMMA gdesc[UR34], gdesc[UR36], tmem[UR8], tmem[UR20], idesc[UR21], UPT ;  /* 0x00ff1424220075ea */ /* 0x0005e2000b800008 */
[----:B------:R2:W-:Y:S01]  /*32c0*/  UTCHMMA gdesc[UR30], gdesc[UR32], tmem[UR8], tmem[UR18], idesc[UR19], UPT ;  /* 0x00ff12201e0075ea */ /* 0x0005e2000b800008 */
[----:B------:R2:W-:Y:S01]  /*32d0*/  UTCBAR [UR6], URZ ;  /* 0x000000ff060073e9 */ /* 0x0005e200080000ff */
[----:B------:R-:W-:Y:S01]  /*32e0*/  UMOV UR17, UR14 ;  /* 0x0000000e00117c82 */ /* 0x000fe20008000000 */
[----:B------:R-:W-:Y:S05]  /*32f0*/  BRA.U UP0, `(.L_x_57) ;  /* 0xfffffffd00507547 */ /* 0x000fea000b83ffff */
.L_x_54:
[----:B------:R-:W-:Y:S01]  /*3300*/  UIADD3 UR15, UPT, UPT, UR15, 0x1, URZ ;  /* 0x000000010f0f7890 */ /* 0x000fe2000fffe0ff */
[C---:B------:R-:W-:Y:S01]  /*3310*/  ISETP.NE.AND P0, PT, R10.reuse, 0x2, PT ;  /* 0x000000020a00780c */ /* 0x040fe20003f05270 */
[----:B------:R-:W-:Y:S02]  /*3320*/  UIADD3 UR7, UPT, UPT, UR7, 0xa0, URZ ;  /* 0x000000a007077890 */ /* 0x000fe4000fffe0ff */
[----:B------:R-:W-:Y:S01]  /*3330*/  UISETP.NE.AND UP0, UPT, UR15, 0x2, UPT ;  /* 0x000000020f00788c */ /* 0x000fe2000bf05270 */
[----:B-12---:R-:W-:Y:S02]  /*3340*/  SEL R0, RZ, 0x1, P0 ;  /* 0x00000001ff007807 */ /* 0x006fe40000000000 */
[----:B------:R-:W-:Y:S01]  /*3350*/  SEL R10, R10, RZ, P0 ;  /* 0x000000ff0a0a7207 */ /* 0x000fe20000000000 */
[----:B------:R-:W-:Y:S01]  /*3360*/  USEL UR6, URZ, 0x1, UP0 ;  /* 0x00000001ff067887 */ /* 0x000fe20008000000 */
[----:B------:R-:W-:Y:S01]  /*3370*/  LOP3.LUT R9, R9, R0, RZ, 0x3c, !PT ;  /* 0x0000000009097212 */ /* 0x000fe200078e3cff */
[----:B------:R-:W-:Y:S01]  /*3380*/  USEL UR15, UR15, URZ, UP0 ;  /* 0x000000ff0f0f7287 */ /* 0x000fe20008000000 */
[----:B------:R1:W-:Y:S03]  /*3390*/  UTCBAR [UR7], URZ ;  /* 0x000000ff070073e9 */ /* 0x0003e600080000ff */
[----:B------:R-:W-:Y:S01]  /*33a0*/  LOP3.LUT R11, R11, UR6, RZ, 0x3c, !PT ;  /* 0x000000060b0b7c12 */ /* 0x000fe2000f8e3cff */
[----:B------:R-:W-:Y:S07]  /*33b0*/  @P1 BRA `(.L_x_58) ;  /* 0xfffffff800a01947 */ /* 0x000fee000383ffff */
[----:B------:R-:W2:Y:S01]  /*33c0*/  S2UR UR4, SR_CgaCtaId ;  /* 0x00000000000479c3 */ /* 0x000ea20000008800 */
[----:B------:R-:W-:Y:S01]  /*33d0*/  ELECT P0, URZ, PT ;  /* 0x0000000000ff782f */ /* 0x000fe20003800000 */
[----:B------:R-:W-:Y:S01]  /*33e0*/  IMAD.MOV.U32 R0, RZ, RZ, 0x1 ;  /* 0x00000001ff007424 */ /* 0x000fe200078e00ff */
[----:B------:R-:W-:Y:S01]  /*33f0*/  UIADD3 UR5, UPT, UPT, UR5, 0xb0, URZ ;  /* 0x000000b005057890 */ /* 0x000fe2000fffe0ff */
[----:B------:R-:W-:Y:S01]  /*3400*/  SHF.L.U32 R3, R11, 0x1f, RZ ;  /* 0x0000001f0b037819 */ /* 0x000fe200000006ff */
[----:B------:R-:W-:-:S03]  /*3410*/  UMOV UR6, 0x40 ;  /* 0x0000004000067882 */ /* 0x000fc60000000000 */
[----:B------:R-:W-:Y:S01]  /*3420*/  UVIRTCOUNT.DEALLOC.SMPOOL 0x80 ;  /* 0x000000800000784c */ /* 0x000fe20000000000 */
[----:B--2---:R-:W-:Y:S02]  /*3430*/  ULEA UR4, UR4, UR6, 0x18 ;  /* 0x0000000604047291 */ /* 0x004fe4000f8ec0ff */
[----:B------:R-:W-:-:S07]  /*3440*/  ULEA UR6, UR15, UR5, 0x3 ;  /* 0x000000050f067291 */ /* 0x000fce000f8e18ff */
[----:B------:R2:W-:Y:S02]  /*3450*/  @P0 STS.U8 [UR4+0x1c], R0 ;  /* 0x00001c00ff000988 */ /* 0x0005e40008000004 */
[----:B------:R-:W4:Y:S02]  /*3460*/  SYNCS.PHASECHK.TRANS64.TRYWAIT P0, [UR6], R3 ;  /* 0x00000003ff0075a7 */ /* 0x000f240008001106 */
[----:B--2-4-:R-:W-:Y:S05]  /*3470*/  @!P0 BRA `(.L_x_59) ;  /* 0x0000007c000c8947 */ /* 0x014fea0003800000 */
.L_x_146:
[----:B-1----:R-:W-:-:S04]  /*3480*/  UIADD3 UR7, UPT, UPT, UR15, 0x1, URZ ;  /* 0x000000010f077890 */ /* 0x002fc8000fffe0ff */
[----:B------:R-:W-:-:S04]  /*3490*/  UISETP.NE.AND UP0, UPT, UR7, 0x2, UPT ;  /* 0x000000020700788c */ /* 0x000fc8000bf05270 */
[----:B------:R-:W-:Y:S02]  /*34a0*/  USEL UR6, URZ, 0x1, UP0 ;  /* 0x00000001ff067887 */ /* 0x000fe40008000000 */
[----:B------:R-:W-:-:S04]  /*34b0*/  USEL UR7, UR7, URZ, UP0 ;  /* 0x000000ff07077287 */ /* 0x000fc80008000000 */
[----:B------:R-:W-:Y:S01]  /*34c0*/  ULEA UR7, UR7, UR5, 0x3 ;  /* 0x0000000507077291 */ /* 0x000fe2000f8e18ff */
[----:B--2---:R-:W-:-:S04]  /*34d0*/  LOP3.LUT R3, R11, UR6, RZ, 0x3c, !PT ;  /* 0x000000060b037c12 */ /* 0x004fc8000f8e3cff */
[----:B------:R-:W-:-:S04]  /*34e0*/  SHF.L.U32 R3, R3, 0x1f, RZ ;  /* 0x0000001f03037819 */ /* 0x000fc800000006ff */
[----:B------:R-:W1:Y:S02]  /*34f0*/  SYNCS.PHASECHK.TRANS64.TRYWAIT P0, [UR7], R3 ;  /* 0x00000003ff0075a7 */ /* 0x000e640008001107 */
[----:B-1----:R-:W-:Y:S05]  /*3500*/  @!P0 BRA `(.L_x_60) ;  /* 0x0000007c00008947 */ /* 0x002fea0003800000 */
.L_x_148:
[----:B------:R-:W-:Y:S01]  /*3510*/  NOP ;  /* 0x0000000000007918 */ /* 0x000fe20000000000 */
[----:B-1----:R-:W1:Y:S01]  /*3520*/  LDS R0, [UR4+0x14] ;  /* 0x00001404ff007984 */ /* 0x002e620008000800 */
[----:B------:R-:W-:Y:S01]  /*3530*/  ULOP3.LUT UR6, UR16, 0xffff, URZ, 0xc0, !UPT ;  /* 0x0000ffff10067892 */ /* 0x000fe2000f8ec0ff */
[----:B------:R-:W-:Y:S01]  /*3540*/  UMOV UR8, 0xffff ;  /* 0x0000ffff00087882 */ /* 0x000fe20000000000 */
[----:B------:R-:W-:Y:S02]  /*3550*/  UMOV UR5, 0x1 ;  /* 0x0000000100057882 */ /* 0x000fe40000000000 */
[----:B------:R-:W-:-:S04]  /*3560*/  USHF.R.U32.HI UR6, URZ, 0x5, UR6 ;  /* 0x00000005ff067899 */ /* 0x000fc80008011606 */
[----:B------:R-:W-:Y:S02]  /*3570*/  USHF.L.U32 UR8, UR8, UR6, URZ ;  /* 0x0000000608087299 */ /* 0x000fe400080006ff */
[----:B------:R-:W-:-:S04]  /*3580*/  USHF.L.U32 UR5, UR5, UR6, URZ ;  /* 0x0000000605057299 */ /* 0x000fc800080006ff */
[----:B-1----:R-:W-:-:S04]  /*3590*/  LOP3.LUT R0, R0, UR8, RZ, 0xc0, !PT ;  /* 0x0000000800007c12 */ /* 0x002fc8000f8ec0ff */
[----:B------:R-:W-:-:S13]  /*35a0*/  ISETP.NE.AND P0, PT, R0, UR8, PT ;  /* 0x0000000800007c0c */ /* 0x000fda000bf05270 */
[----:B------:R-:W-:Y:S05]  /*35b0*/  @P0 BRA `(.L_x_61) ;  /* 0x0000000000580947 */ /* 0x000fea0003800000 */
[----:B------:R-:W1:Y:S02]  /*35c0*/  LDS R0, [UR4+0x18] ;  /* 0x00001804ff007984 */ /* 0x000e640008000800 */
[----:B-1----:R-:W-:-:S04]  /*35d0*/  LOP3.LUT R0, R0, UR5, RZ, 0xc0, !PT ;  /* 0x0000000500007c12 */ /* 0x002fc8000f8ec0ff */
[----:B------:R-:W-:-:S13]  /*35e0*/  ISETP.NE.AND P0, PT, R0, UR5, PT ;  /* 0x0000000500007c0c */ /* 0x000fda000bf05270 */
[----:B------:R-:W-:Y:S05]  /*35f0*/  @P0 BRA `(.L_x_62) ;  /* 0x00000000003c0947 */ /* 0x000fea0003800000 */
[----:B------:R-:W1:Y:S01]  /*3600*/  S2R R2, SR_LANEID ;  /* 0x0000000000027919 */ /* 0x000e620000000000 */
[----:B------:R-:W-:Y:S01]  /*3610*/  ULOP3.LUT UR8, URZ, UR8, URZ, 0x33, !UPT ;  /* 0x00000008ff087292 */ /* 0x000fe2000f8e33ff */
[----:B------:R-:W-:Y:S01]  /*3620*/  LOP3.LUT R4, RZ, UR5, RZ, 0x33, !PT ;  /* 0x00000005ff047c12 */ /* 0x000fe2000f8e33ff */
[----:B------:R-:W-:Y:S02]  /*3630*/  VOTEU.ANY UR7, UPT, PT ;  /* 0x0000000000077886 */ /* 0x000fe400038e0100 */
[----:B------:R-:W-:Y:S01]  /*3640*/  UFLO.U32 UR7, UR7 ;  /* 0x00000007000772bd */ /* 0x000fe200080e0000 */
[----:B------:R-:W2:Y:S01]  /*3650*/  REDUX UR5, R4 ;  /* 0x00000000040573c4 */ /* 0x000ea20000000000 */
[----:B------:R-:W-:-:S06]  /*3660*/  IMAD.U32 R0, RZ, RZ, UR8 ;  /* 0x00000008ff007e24 */ /* 0x000fcc000f8e00ff */
[----:B------:R4:W-:Y:S01]  /*3670*/  UTCATOMSWS.AND URZ, UR8 ;  /* 0x0000000800ff79e3 */ /* 0x0009e20008000000 */
[----:B------:R-:W3:Y:S01]  /*3680*/  REDUX UR6, R0 ;  /* 0x00000000000673c4 */ /* 0x000ee20000000000 */
[----:B-1----:R-:W-:Y:S01]  /*3690*/  ISETP.EQ.U32.AND P0, PT, R2, UR7, PT ;  /* 0x0000000702007c0c */ /* 0x002fe2000bf02070 */
[----:B--2---:R-:W-:Y:S01]  /*36a0*/  IMAD.U32 R2, RZ, RZ, UR5 ;  /* 0x00000005ff027e24 */ /* 0x004fe2000f8e00ff */
[----:B---3--:R-:W-:-:S11]  /*36b0*/  MOV R3, UR6 ;  /* 0x0000000600037c02 */ /* 0x008fd60008000f00 */
[----:B------:R4:W-:Y:S04]  /*36c0*/  @P0 ATOMS.AND RZ, [UR4+0x14], R3 ;  /* 0x00001403ffff098c */ /* 0x0009e8000a800004 */
[----:B------:R4:W-:Y:S01]  /*36d0*/  @P0 ATOMS.AND RZ, [UR4+0x18], R2 ;  /* 0x00001802ffff098c */ /* 0x0009e2000a800004 */
[----:B------:R-:W-:Y:S05]  /*36e0*/  BRA `(.L_x_63) ;  /* 0x0000000000147947 */ /* 0x000fea0003800000 */
.L_x_62:
[----:B------:R-:W-:Y:S02]  /*36f0*/  MOV R2, 0x3710 ;  /* 0x0000371000027802 */ /* 0x000fe40000000f00 */
[----:B---3-5:R-:W-:Y:S05]  /*3700*/  CALL.REL.NOINC `($__internal_0_$__cuda_sm10x_tcgen05_guardrail_trap_col_being_dealloced_not_returned_by_alloc) ;  /* 0x0000007c00e87944 */ /* 0x028fea0003c00000 */
[----:B------:R-:W-:Y:S05]  /*3710*/  BRA `(.L_x_63) ;  /* 0x0000000000087947 */ /* 0x000fea0003800000 */
.L_x_61:
[----:B------:R-:W-:Y:S02]  /*3720*/  MOV R2, 0x3740 ;  /* 0x0000374000027802 */ /* 0x000fe40000000f00 */
[----:B---3-5:R-:W-:Y:S05]  /*3730*/  CALL.REL.NOINC `($__internal_2_$__cuda_sm10x_tcgen05_guardrail_trap_unallocated_columns_being_dealloced) ;  /* 0x0000007c00f47944 */ /* 0x028fea0003c00000 */
.L_x_63:
[----:B------:R-:W-:Y:S01]  /*3740*/  NOP ;  /* 0x0000000000007918 */ /* 0x000fe20000000000 */
[----:B----4-:R-:W-:Y:S05]  /*3750*/  EXIT ;  /* 0x000000000000794d */ /* 0x010fea0003800000 */
.L_x_47:
[----:B------:R-:W-:-:S09]  /*3760*/  UISETP.NE.OR UP2, UPT, UR8, 0x3, !UP2 ;  /* 0x000000030800788c */ /* 0x000fd2000d745670 */
[----:B------:R-:W-:Y:S05]  /*3770*/  BRA.U UP2, `(.L_x_64) ;  /* 0x0000001102147547 */ /* 0x000fea000b800000 */
[----:B------:R-:W1:Y:S01]  /*3780*/  LDC R0, c[0x0][0xb30] ;  /* 0x0002cc00ff007b82 */ /* 0x000e620000000800 */
[----:B------:R-:W2:Y:S01]  /*3790*/  LDCU.64 UR8, c[0x0][0x888] ;  /* 0x00011100ff0877ac */ /* 0x000ea20008000a00 */
[----:B------:R-:W-:Y:S02]  /*37a0*/  HFMA2 R29, -RZ, RZ, 0, 0 ;  /* 0x00000000ff1d7431 */ /* 0x000fe400000001ff */
[----:B------:R-:W-:Y:S01]  /*37b0*/  IMAD.MOV.U32 R31, RZ, RZ, 0x1 ;  /* 0x00000001ff1f7424 */ /* 0x000fe200078e00ff */
[----:B------:R-:W-:Y:S01]  /*37c0*/  MOV R23, 0x4000 ;  /* 0x0000400000177802 */ /* 0x000fe20000000f00 */
[----:B------:R-:W4:Y:S01]  /*37d0*/  LDCU.64 UR4, c[0x0][0x890] ;  /* 0x00011200ff0477ac */ /* 0x000f220008000a00 */
[----:B------:R-:W-:Y:S01]  /*37e0*/  IMAD.MOV.U32 R30, RZ, RZ, RZ ;  /* 0x000000ffff1e7224 */ /* 0x000fe200078e00ff */
[----:B------:R-:W3:Y:S01]  /*37f0*/  LDC R19, c[0x0][0x370] ;  /* 0x0000dc00ff137b82 */ /* 0x000ee20000000800 */
[----:B------:R-:W-:Y:S01]  /*3800*/  UMOV UR7, 0x400 ;  /* 0x0000040000077882 */ /* 0x000fe20000000000 */
[----:B------:R-:W-:-:S02]  /*3810*/  UPLOP3.LUT UP1, UPT, UPT, UPT, UPT, 0x40, 0x4 ;  /* 0x000000000004789c */ /* 0x000fc40003f2e870 */
[----:B------:R-:W-:-:S04]  /*3820*/  ULEA UR7, UR37, UR7, 0x18 ;  /* 0x0000000725077291 */ /* 0x000fc8000f8ec0ff */
[----:B------:R-:W3:Y:S01]  /*3830*/  LDC R2, c[0x0][0xb0c] ;  /* 0x0002c300ff027b82 */ /* 0x000ee20000000800 */
[----:B------:R-:W-:Y:S02]  /*3840*/  UIADD3 UR13, UPT, UPT, UR7, 0x48, URZ ;  /* 0x00000048070d7890 */ /* 0x000fe4000fffe0ff */
[----:B--2---:R-:W-:Y:S02]  /*3850*/  UISETP.NE.U32.AND UP2, UPT, UR8, URZ, UPT ;  /* 0x000000ff0800728c */ /* 0x004fe4000bf45070 */
[----:B------:R-:W-:Y:S02]  /*3860*/  UIADD3 UR33, UPT, UPT, UR7, 0x30, URZ ;  /* 0x0000003007217890 */ /* 0x000fe4000fffe0ff */
[----:B----4-:R-:W-:Y:S01]  /*3870*/  UISETP.NE.U32.AND UP3, UPT, UR4, URZ, UPT ;  /* 0x000000ff0400728c */ /* 0x010fe2000bf65070 */
[----:B------:R-:W2:Y:S01]  /*3880*/  LDC R18, c[0x0][0xb20] ;  /* 0x0002c800ff127b82 */ /* 0x000ea20000000800 */
[----:B-1----:R-:W-:Y:S01]  /*3890*/  ISETP.NE.AND P1, PT, R0, 0x1, PT ;  /* 0x000000010000780c */ /* 0x002fe20003f25270 */
[----:B------:R-:W-:-:S02]  /*38a0*/  UISETP.NE.AND.EX UP2, UPT, UR9, URZ, UPT, UP2 ;  /* 0x000000ff0900728c */ /* 0x000fc4000bf45320 */
[----:B------:R-:W-:Y:S02]  /*38b0*/  UIADD3 UR25, UPT, UPT, UR7, 0x38, URZ ;  /* 0x0000003807197890 */ /* 0x000fe4000fffe0ff */
[----:B------:R-:W-:Y:S02]  /*38c0*/  UIADD3 UR17, UPT, UPT, UR7, 0x40, URZ ;  /* 0x0000004007117890 */ /* 0x000fe4000fffe0ff */
[----:B------:R-:W1:Y:S01]  /*38d0*/  LDC.64 R32, c[0x0][0x348] ;  /* 0x0000d200ff207b82 */ /* 0x000e620000000a00 */
[----:B------:R-:W-:Y:S02]  /*38e0*/  UPRMT UR13, UR37, 0x654, UR13 ;  /* 0x00000654250d7896 */ /* 0x000fe4000800000d */
[----:B------:R-:W-:-:S05]  /*38f0*/  UISETP.NE.AND.EX UP3, UPT, UR5, URZ, UPT, UP3 ;  /* 0x000000ff0500728c */ /* 0x000fca000bf65330 */
[----:B------:R-:W4:Y:S08]  /*3900*/  LDC.64 R16, c[0x0][0xb10] ;  /* 0x0002c400ff107b82 */ /* 0x000f300000000a00 */
[----:B------:R-:W1:Y:S08]  /*3910*/  LDC.64 R6, c[0x0][0xb18] ;  /* 0x0002c600ff067b82 */ /* 0x000e700000000a00 */
[----:B------:R-:W1:Y:S08]  /*3920*/  LDC.64 R4, c[0x0][0xb28] ;  /* 0x0002ca00ff047b82 */ /* 0x000e700000000a00 */
[----:B--23--:R-:W1:Y:S02]  /*3930*/  LDC R22, c[0x0][0x374] ;  /* 0x0000dd00ff167b82 */ /* 0x00ce640000000800 */
.L_x_75:
[C---:B------:R-:W-:Y:S02]  /*3940*/  LEA R0, R30.reuse, UR7, 0x3 ;  /* 0x000000071e007c11 */ /* 0x040fe4000f8e18ff */
[----:B------:R-:W-:Y:S02]  /*3950*/  SHF.L.U32 R3, R29, 0x1f, RZ ;  /* 0x0000001f1d037819 */ /* 0x000fe400000006ff */
[----:B------:R-:W-:Y:S02]  /*3960*/  LEA R24, R30, UR7, 0x4 ;  /* 0x000000071e187c11 */ /* 0x000fe4000f8e20ff */
[----:B--2---:R-:W2:Y:S02]  /*3970*/  SYNCS.PHASECHK.TRANS64.TRYWAIT P0, [R0+URZ+0x80], R3 ;  /* 0x00008003000075a7 */ /* 0x004ea400080011ff */
[----:B--2---:R-:W-:Y:S05]  /*3980*/  @!P0 BRA `(.L_x_65) ;  /* 0x0000007400f88947 */ /* 0x004fea0003800000 */
.L_x_149:
[----:B------:R-:W-:Y:S01]  /*3990*/  ISETP.GE.AND P0, PT, R72, 0x1, PT ;  /* 0x000000014800780c */ /* 0x000fe20003f06270 */
[----:B------:R-:W3:Y:S01]  /*39a0*/  LDS.128 R24, [R24+0xf0] ;  /* 0x0000f00018187984 */ /* 0x000ee20000000c00 */
[----:B--2---:R-:W-:Y:S01]  /*39b0*/  VIADD R0, R0, 0x90 ;  /* 0x0000009000007836 */ /* 0x004fe20000000000 */
[----:B------:R-:W-:Y:S01]  /*39c0*/  @!PT LDS RZ, [RZ] ;  /* 0x00000000fffff984 */ /* 0x000fe20000000800 */
[----:B------:R-:W-:Y:S01]  /*39d0*/  @!PT LDS RZ, [RZ] ;  /* 0x00000000fffff984 */ /* 0x000fe20000000800 */
[----:B------:R-:W-:Y:S01]  /*39e0*/  @!PT LDS RZ, [RZ] ;  /* 0x00000000fffff984 */ /* 0x000fe20000000800 */
[----:B------:R-:W-:Y:S01]  /*39f0*/  @!PT LDS RZ, [RZ] ;  /* 0x00000000fffff984 */ /* 0x000fe20000000800 */
[----:B------:R2:W-:Y:S06]  /*3a00*/  MEMBAR.ALL.CTA ;  /* 0x0000000000007992 */ /* 0x0005ec0000008000 */
[----:B--2---:R-:W2:Y:S01]  /*3a10*/  FENCE.VIEW.ASYNC.S ;  /* 0x00000000000073c6 */ /* 0x004ea20000000000 */
[----:B------:R-:W-:Y:S04]  /*3a20*/  PRMT R0, RZ, 0x654, R0 ;  /* 0x00000654ff007816 */ /* 0x000fe80000000000 */
[----:B--2---:R2:W-:Y:S01]  /*3a30*/  SYNCS.ARRIVE.TRANS64.RED.A1T0 RZ, [R0+URZ], RZ ;  /* 0x000000ff00ff79a7 */ /* 0x0045e200081004ff */
[----:B---3--:R-:W-:Y:S11]  /*3a40*/  LOP3.LUT P3, RZ, R26, 0x1, RZ, 0xc0, !PT ;  /* 0x000000011aff7812 */ /* 0x008ff6000786c0ff */
[----:B------:R-:W-:Y:S02]  /*3a50*/  @!UPT UIADD3 URZ, UPT, UPT, URZ, URZ, URZ ;  /* 0x000000fffffff290 */ /* 0x000fe4000fffe0ff */
[----:B------:R-:W-:Y:S02]  /*3a60*/  @P3 MOV R13, R24 ;  /* 0x00000018000d3202 */ /* 0x000fe40000000f00 */
[----:B------:R-:W-:Y:S01]  /*3a70*/  @P3 LOP3.LUT R8, R25, 0xffff, RZ, 0xc0, !PT ;  /* 0x0000ffff19083812 */ /* 0x000fe200078ec0ff */
[----:B--2---:R-:W-:Y:S06]  /*3a80*/  @!P0 BRA `(.L_x_66) ;  /* 0x0000000000a48947 */ /* 0x004fec0003800000 */
[----:B-1----:R-:W-:Y:S01]  /*3a90*/  IMAD.HI.U32 R35, R22, R7, RZ ;  /* 0x0000000716237227 */ /* 0x002fe200078e00ff */
[----:B------:R-:W-:Y:S02]  /*3aa0*/  ISETP.NE.AND P0, PT, R6, 0x1, PT ;  /* 0x000000010600780c */ /* 0x000fe40003f05270 */
[----:B------:R-:W-:Y:S01]  /*3ab0*/  ISETP.NE.AND P2, PT, R72, 0x1, PT ;  /* 0x000000014800780c */ /* 0x000fe20003f45270 */
[----:B----4-:R-:W-:Y:S01]  /*3ac0*/  IMAD.HI.U32 R34, R19, R16, RZ ;  /* 0x0000001013227227 */ /* 0x010fe200078e00ff */
[----:B------:R-:W-:Y:S02]  /*3ad0*/  SHF.R.U32.HI R35, RZ, R18, R35 ;  /* 0x00000012ff237219 */ /* 0x000fe40000011623 */
[----:B------:R-:W-:Y:S01]  /*3ae0*/  ISETP.NE.AND P4, PT, R2, 0x1, PT ;  /* 0x000000010200780c */ /* 0x000fe20003f85270 */
[----:B------:R-:W-:Y:S01]  /*3af0*/  IMAD.HI.U32 R36, R13, R16, RZ ;  /* 0x000000100d247227 */ /* 0x000fe200078e00ff */
[----:B------:R-:W-:Y:S02]  /*3b00*/  SHF.R.U32.HI R34, RZ, R17, R34 ;  /* 0x00000011ff227219 */ /* 0x000fe40000011622 */
[----:B------:R-:W-:Y:S01]  /*3b10*/  SEL R3, R22, R35, !P0 ;  /* 0x0000002316037207 */ /* 0x000fe20004000000 */
[C---:B------:R-:W-:Y:S01]  /*3b20*/  IMAD.HI.U32 R35, R8.reuse, R7, RZ ;  /* 0x0000000708237227 */ /* 0x040fe200078e00ff */
[----:B------:R-:W-:Y:S02]  /*3b30*/  SEL R11, R19, R34, !P4 ;  /* 0x00000022130b7207 */ /* 0x000fe40006000000 */
[----:B------:R-:W-:Y:S01]  /*3b40*/  SHF.R.U32.HI R36, RZ, R17, R36 ;  /* 0x00000011ff247219 */ /* 0x000fe20000011624 */
[----:B------:R-:W-:Y:S01]  /*3b50*/  IMAD.HI.U32 R38, R3, R4, RZ ;  /* 0x0000000403267227 */ /* 0x000fe200078e00ff */
[----:B------:R-:W-:Y:S03]  /*3b60*/  SHF.R.U32.HI R35, RZ, R18, R35 ;  /* 0x00000012ff237219 */ /* 0x000fe60000011623 */
[----:B------:R-:W-:Y:S01]  /*3b70*/  IMAD.HI.U32 R34, R11, R4, RZ ;  /* 0x000000040b227227 */ /* 0x000fe200078e00ff */
[----:B------:R-:W-:Y:S02]  /*3b80*/  @P2 SHF.R.U32.HI R3, RZ, R5, R38 ;  /* 0x00000005ff032219 */ /* 0x000fe40000011626 */
[----:B------:R-:W-:Y:S02]  /*3b90*/  SEL R9, R8, R35, !P0 ;  /* 0x0000002308097207 */ /* 0x000fe40004000000 */
[----:B------:R-:W-:Y:S01]  /*3ba0*/  @P2 SHF.R.U32.HI R11, RZ, R5, R34 ;  /* 0x00000005ff0b2219 */ /* 0x000fe20000011622 */
[C---:B------:R-:W-:Y:S01]  /*3bb0*/  IMAD R10, R72.reuse, R3, RZ ;  /* 0x00000003480a7224 */ /* 0x040fe200078e02ff */
[----:B------:R-:W-:Y:S01]  /*3bc0*/  SEL R3, R13, R36, !P4 ;  /* 0x000000240d037207 */ /* 0x000fe20006000000 */
[C---:B------:R-:W-:Y:S03]  /*3bd0*/  IMAD.HI.U32 R14, R9.reuse, R4, RZ ;  /* 0x00000004090e7227 */ /* 0x040fe600078e00ff */
[----:B------:R-:W-:Y:S01]  /*3be0*/  ISETP.GE.AND P0, PT, R9, R10, PT ;  /* 0x0000000a0900720c */ /* 0x000fe20003f06270 */
[C---:B------:R-:W-:Y:S01]  /*3bf0*/  IMAD R12, R72.reuse, R11, RZ ;  /* 0x0000000b480c7224 */ /* 0x040fe200078e02ff */
[-C--:B------:R-:W-:Y:S04]  /*3c00*/  SHF.R.U32.HI R14, RZ, R5.reuse, R14 ;  /* 0x00000005ff0e7219 */ /* 0x080fe8000001160e */
[----:B------:R-:W-:Y:S02]  /*3c10*/  ISETP.GE.OR P0, PT, R3, R12, P0 ;  /* 0x0000000c0300720c */ /* 0x000fe40000706670 */
[----:B------:R-:W-:Y:S05]  /*3c20*/  SEL R15, R9, R14, !P2 ;  /* 0x0000000e090f7207 */ /* 0x000fea0005000000 */
[----:B------:R-:W-:Y:S04]  /*3c30*/  IMAD.MOV R14, RZ, RZ, -R15 ;  /* 0x000000ffff0e7224 */ /* 0x000fe800078e0a0f */
[----:B------:R-:W-:Y:S02]  /*3c40*/  IMAD R14, R72, R14, R9 ;  /* 0x0000000e480e7224 */ /* 0x000fe400078e0209 */
[C---:B------:R-:W-:Y:S05]  /*3c50*/  @!P0 IMAD.HI.U32 R10, R3.reuse, R4, RZ ;  /* 0x00000004030a8227 */ /* 0x040fea00078e00ff */
[----:B------:R-:W-:Y:S04]  /*3c60*/  @!P0 SHF.R.U32.HI R10, RZ, R5, R10 ;  /* 0x00000005ff0a8219 */ /* 0x000fe8000001160a */
[----:B------:R-:W-:Y:S01]  /*3c70*/  @!P0 SEL R0, R3, R10, !P2 ;  /* 0x0000000a03008207 */ /* 0x000fe20005000000 */
[----:B------:R-:W-:Y:S03]  /*3c80*/  IMAD.MOV R10, RZ, RZ, -R3 ;  /* 0x000000ffff0a7224 */ /* 0x000fe600078e0a03 */
[----:B------:R-:W-:Y:S01]  /*3c90*/  @!P0 IADD3 R15, PT, PT, R15, -R0, RZ ;  /* 0x800000000f0f8210 */ /* 0x000fe20007ffe0ff */
[----:B------:R-:W-:Y:S01]  /*3ca0*/  @!P0 IMAD R0, R11, R14, R0 ;  /* 0x0000000e0b008224 */ /* 0x000fe200078e0200 */
[----:B------:R-:W-:Y:S01]  /*3cb0*/  IADD3 R11, PT, PT, -R9, RZ, RZ ;  /* 0x000000ff090b7210 */ /* 0x000fe20007ffe1ff */
[----:B------:R-:W-:Y:S02]  /*3cc0*/  IMAD R13, R2, R10, R13 ;  /* 0x0000000a020d7224 */ /* 0x000fe400078e020d */
[----:B------:R-:W-:Y:S02]  /*3cd0*/  @!P0 IMAD R9, R15, R72, R3 ;  /* 0x000000480f098224 */ /* 0x000fe400078e0203 */
[----:B------:R-:W-:Y:S02]  /*3ce0*/  @!P0 IMAD.MOV.U32 R3, RZ, RZ, R0 ;  /* 0x000000ffff038224 */ /* 0x000fe400078e0000 */
[----:B------:R-:W-:Y:S02]  /*3cf0*/  IMAD R8, R6, R11, R8 ;  /* 0x0000000b06087224 */ /* 0x000fe400078e0208 */
[----:B------:R-:W-:Y:S02]  /*3d00*/  IMAD R13, R3, R2, R13 ;  /* 0x00000002030d7224 */ /* 0x000fe400078e020d */
[----:B------:R-:W-:Y:S02]  /*3d10*/  IMAD R8, R9, R6, R8 ;  /* 0x0000000609087224 */ /* 0x000fe400078e0208 */
.L_x_66:
[----:B------:R-:W-:Y:S05]  /*3d20*/  BRA.U UP1, `(.L_x_67) ;  /* 0x0000000101107547 */ /* 0x000fea000b800000 */
[----:B------:R-:W-:Y:S04]  /*3d30*/  MOV R0, UR6 ;  /* 0x0000000600007c02 */ /* 0x000fe80008000f00 */
[----:B------:R-:W-:Y:S04]  /*3d40*/  SHF.L.U32 R3, R0, 0x1f, RZ ;  /* 0x0000001f00037819 */ /* 0x000fe800000006ff */
[----:B------:R-:W2:Y:S02]  /*3d50*/  SYNCS.PHASECHK.TRANS64.TRYWAIT P0, [UR7+0x78], R3 ;  /* 0x00007803ff0075a7 */ /* 0x000ea40008001107 */
[----:B--2---:R-:W-:Y:S05]  /*3d60*/  @!P0 BRA `(.L_x_68) ;  /* 0x0000007400148947 */ /* 0x004fea0003800000 */
.L_x_67:
[----:B------:R-:W-:Y:S02]  /*3d70*/  R2UR UR35, R21 ;  /* 0x00000000152372ca */ /* 0x000fe400000e0000 */
[----:B------:R-:W-:Y:S02]  /*3d80*/  R2UR UR34, R20 ;  /* 0x00000000142272ca */ /* 0x000fe400000e0000 */
[----:B------:R-:W-:Y:S02]  /*3d90*/  ISETP.NE.U32.AND P2, PT, RZ, UR4, PT ;  /* 0x00000004ff007c0c */ /* 0x000fe4000bf45070 */
[----:B------:R-:W-:Y:S02]  /*3da0*/  SHF.L.U32 R12, R31, 0x1f, RZ ;  /* 0x0000001f1f0c7819 */ /* 0x000fe400000006ff */
[----:B------:R-:W-:Y:S05]  /*3db0*/  ISETP.NE.AND.EX P2, PT, RZ, UR5, PT, P2 ;  /* 0x00000005ff007c0c */ /* 0x000fea000bf45320 */
[----:B------:R-:W-:Y:S02]  /*3dc0*/  USHF.L.U32 UR35, UR35, 0x7, URZ ;  /* 0x0000000723237899 */ /* 0x000fe400080006ff */
[----:B------:R-:W-:Y:S01]  /*3dd0*/  USHF.L.U32 UR34, UR34, 0x8, URZ ;  /* 0x0000000822227899 */ /* 0x000fe200080006ff */
[----:B------:R-:W-:Y:S11]  /*3de0*/  BRA.U !UP3, `(.L_x_69) ;  /* 0x000000010b347547 */ /* 0x000ff6000b800000 */
[----:B------:R-:W-:Y:S01]  /*3df0*/  UPLOP3.LUT UP0, UPT, UPT, UPT, UP2, 0x80, 0x8 ;  /* 0x000000000008789c */ /* 0x000fe20003f0f020 */
[----:B--2---:R-:W-:Y:S02]  /*3e00*/  HFMA2 R0, -RZ, RZ, 0, 5.9604644775390625e-08 ;  /* 0x00000001ff007431 */ /* 0x004fe400000001ff */
[----:B------:R-:W-:Y:S03]  /*3e10*/  IMAD.MOV.U32 R155, RZ, RZ, 0x1 ;  /* 0x00000001ff9b7424 */ /* 0x000fe600078e00ff */
[----:B------:R-:W-:Y:S05]  /*3e20*/  PLOP3.LUT P0, PT, PT, PT, UP0, 0x80, 0x8 ;  /* 0x000000000008781c */ /* 0x000fea0003f0f008 */
[----:B------:R-:W2:Y:S01]  /*3e30*/  @UP0 LDCU.64 UR10, c[0x0][0x888] ;  /* 0x00011100ff0a07ac */ /* 0x000ea20008000a00 */
[----:B------:R-:W-:Y:S07]  /*3e40*/  @UP0 UIMAD UR8, UR36, UR4, URZ ;  /* 0x00000004240802a4 */ /* 0x000fee000f8e02ff */
[----:B------:R-:W-:Y:S01]  /*3e50*/  @!P0 PRMT R155, R0, 0x7610, R155 ;  /* 0x00007610009b8816 */ /* 0x000fe2000000009b */
[----:B--2---:R-:W-:Y:S03]  /*3e60*/  @UP0 UIMAD.WIDE UR10, UR8, 0x4, UR10 ;  /* 0x00000004080a08a5 */ /* 0x004fe6000f8e020a */
[----:B------:R-:W2:Y:S03]  /*3e70*/  @!UP0 LDCU UR8, c[0x0][0x880] ;  /* 0x00011000ff0887ac */ /* 0x000ea60008000800 */
[----:B------:R-:W-:Y:S01]  /*3e80*/  IMAD.U32 R10, RZ, RZ, UR10 ;  /* 0x0000000aff0a7e24 */ /* 0x000fe2000f8e00ff */
[----:B------:R-:W-:Y:S05]  /*3e90*/  MOV R11, UR11 ;  /* 0x0000000b000b7c02 */ /* 0x000fea0008000f00 */
[----:B-----5:R3:W5:Y:S02]  /*3ea0*/  @P0 LDG.E R81, desc[UR46][R10.64] ;  /* 0x0000002e0a510981 */ /* 0x020764000c1e1900 */
[----:B--23--:R-:W-:Y:S07]  /*3eb0*/  @!P0 IMAD.U32 R81, RZ, RZ, UR8 ;  /* 0x00000008ff518e24 */ /* 0x00cfee000f8e00ff */
.L_x_69:
[----:B-----5:R-:W-:Y:S01]  /*3ec0*/  @!P2 FSETP.EQ.AND P0, PT, R81, RZ, PT ;  /* 0x000000ff5100a20b */ /* 0x020fe20003f02000 */
[----:B------:R-:W-:Y:S01]  /*3ed0*/  @!UPT UIADD3 URZ, UPT, UPT, URZ, URZ, URZ ;  /* 0x000000fffffff290 */ /* 0x000fe2000fffe0ff */
[----:B------:R-:W-:Y:S11]  /*3ee0*/  @!P2 BRA `(.L_x_70) ;  /* 0x000000000014a947 */ /* 0x000ff60003800000 */
[----:B------:R-:W-:Y:S02]  /*3ef0*/  LOP3.LUT P2, RZ, R155, 0xff, RZ, 0xc0, !PT ;  /* 0x000000ff9bff7812 */ /* 0x000fe4000784c0ff */
[----:B------:R-:W-:Y:S04]  /*3f00*/  PLOP3.LUT P0, PT, PT, PT, UP0, 0x80, 0x8 ;  /* 0x000000000008781c */ /* 0x000fe80003f0f008 */
[----:B------:R-:W-:Y:S07]  /*3f10*/  PLOP3.LUT P0, PT, P0, PT, PT, 0x8, 0x80 ;  /* 0x000000000080781c */ /* 0x000fee000070e170 */
[----:B------:R-:W-:Y:S11]  /*3f20*/  @P2 FSETP.EQ.AND P0, PT, R81, RZ, PT ;  /* 0x000000ff5100220b */ /* 0x000ff60003f02000 */
[----:B------:R-:W-:Y:S02]  /*3f30*/  @!UPT UIADD3 URZ, UPT, UPT, URZ, URZ, URZ ;  /* 0x000000fffffff290 */ /* 0x000fe4000fffe0ff */
.L_x_70:
[----:B------:R-:W3:Y:S01]  /*3f40*/  SYNCS.PHASECHK.TRANS64.TRYWAIT P2, [UR7+0x50], R12 ;  /* 0x0000500cff0075a7 */ /* 0x000ee20008041107 */
[----:B------:R-:W-:Y:S04]  /*3f50*/  ELECT P4, URZ, PT ;  /* 0x0000000000ff782f */ /* 0x000fe80003880000 */
[----:B------:R-:W-:Y:S11]  /*3f60*/  PLOP3.LUT P4, PT, P0, P4, PT, 0xf2, 0x2f ;  /* 0x00000000002f781c */ /* 0x000ff60000789e72 */
[----:B------:R-:W-:Y:S02]  /*3f70*/  @!UPT UIADD3 URZ, UPT, UPT, URZ, URZ, URZ ;  /* 0x000000fffffff290 */ /* 0x000fe4000fffe0ff */
[----:B-1----:R-:W-:Y:S05]  /*3f80*/  @!P4 IADD3 R9, P0, PT, R32, 0x580, RZ ;  /* 0x000005802009c810 */ /* 0x002fea0007f1e0ff */
[----:B--2---:R-:W-:Y:S01]  /*3f90*/  @!P4 IMAD.X R0, RZ, RZ, R33, P0 ;  /* 0x000000ffff00c224 */ /* 0x004fe200000e0621 */
[----:B---3--:R-:W-:Y:S07]  /*3fa0*/  @!P2 BRA `(.L_x_71) ;  /* 0x00000070009ca947 */ /* 0x008fee0003800000 */
.L_x_152:
[----:B------:R-:W-:Y:S01]  /*3fb0*/  @!P4 R2UR UR8, R0 ;  /* 0x000000000008c2ca */ /* 0x000fe200000e0000 */
[----:B------:R-:W-:Y:S01]  /*3fc0*/  VOTEU.ALL UP1, P4 ;  /* 0x0000000000ff7886 */ /* 0x000fe20002020000 */
[----:B------:R-:W-:Y:S01]  /*3fd0*/  @!P4 R2UR UR9, R9 ;  /* 0x000000000909c2ca */ /* 0x000fe200000e0000 */
[----:B------:R-:W-:Y:S01]  /*3fe0*/  @!P4 IMAD.MOV.U32 R0, RZ, RZ, 0x4000 ;  /* 0x00004000ff00c424 */ /* 0x000fe200078e00ff */
[----:B------:R-:W-:Y:S01]  /*3ff0*/  UMOV UR10, 0x0 ;  /* 0x00000000000a7882 */ /* 0x000fe20000000000 */
[----:B------:R-:W-:Y:S01]  /*4000*/  UMOV UR11, 0x10000000 ;  /* 0x10000000000b7882 */ /* 0x000fe20000000000 */
[----:B------:R-:W-:Y:S01]  /*4010*/  @!UP1 UIADD3 UR32, UPT, UPT, UR7, 0x400, URZ ;  /* 0x0000040007209890 */ /* 0x000fe2000fffe0ff */
[----:B------:R-:W-:Y:S01]  /*4020*/  @!P4 IADD3 R9, P0, PT, R32, 0x580, RZ ;  /* 0x000005802009c810 */ /* 0x000fe20007f1e0ff */
[----:B------:R-:W-:Y:S05]  /*4030*/  VOTEU.ALL UP1, P4 ;  /* 0x0000000000ff7886 */ /* 0x000fea0002020000 */
[----:B------:R-:W-:Y:S01]  /*4040*/  IMAD.U32 R11, RZ, RZ, UR8 ;  /* 0x00000008ff0b7e24 */ /* 0x000fe2000f8e00ff */
[----:B------:R-:W-:Y:S01]  /*4050*/  UPRMT UR8, UR37, 0x654, UR33 ;  /* 0x0000065425087896 */ /* 0x000fe20008000021 */
[----:B------:R-:W-:Y:S03]  /*4060*/  IMAD.U32 R10, RZ, RZ, UR9 ;  /* 0x00000009ff0a7e24 */ /* 0x000fe6000f8e00ff */
[----:B------:R-:W-:Y:S02]  /*4070*/  @!P4 R2UR UR15, R11 ;  /* 0x000000000b0fc2ca */ /* 0x000fe400000e0000 */
[----:B------:R-:W-:Y:S11]  /*4080*/  @!P4 R2UR UR14, R10 ;  /* 0x000000000a0ec2ca */ /* 0x000ff600000e0000 */
[----:B------:R-:W-:Y:S02]  /*4090*/  @!UPT UIADD3 URZ, UPT, UPT, URZ, URZ, URZ ;  /* 0x000000fffffff290 */ /* 0x000fe4000fffe0ff */
[----:B------:R2:W-:Y:S01]  /*40a0*/  @!UP1 UTMALDG.3D [UR32], [UR14], desc[UR10] ;  /* 0x00000a200e0095b4 */ /* 0x0005e20008011000 */
[----:B------:R3:W-:Y:S01]  /*40b0*/  @!P4 SYNCS.ARRIVE.TRANS64.RED.A0TR RZ, [UR7+0x30], R0 ;  /* 0x00003000ffffc9a7 */ /* 0x0007e20008300407 */
[----:B------:R-:W-:Y:S01]  /*40c0*/  SYNCS.ARRIVE.TRANS64.RED.A1T0 RZ, [UR8], RZ ;  /* 0x000000ffffff79a7 */ /* 0x000fe20008100408 */
[----:B---3--:R-:W-:Y:S01]  /*40d0*/  @!P4 IMAD.X R0, RZ, RZ, R33, P0 ;  /* 0x000000ffff00c224 */ /* 0x008fe200000e0621 */
[----:B------:R-:W3:Y:S02]  /*40e0*/  SYNCS.PHASECHK.TRANS64.TRYWAIT P2, [UR7+0x58], R12 ;  /* 0x0000580cff0075a7 */ /* 0x000ee40008041107 */
[----:B--23--:R-:W-:Y:S05]  /*40f0*/  @!P2 BRA `(.L_x_72) ;  /* 0x000000700060a947 */ /* 0x00cfea0003800000 */
.L_x_154:
        /* <DEDUP_REMOVED lines=8> */
[----:B------:R-:W-:Y:S01]  /*4180*/  @!UP1 UIADD3 UR24, UPT, UPT, UR7, 0x4400, URZ ;  /* 0x0000440007189890 */ /* 0x000fe2000fffe0ff */
[----:B------:R-:W-:Y:S01]  /*4190*/  VOTEU.ALL UP1, P4 ;  /* 0x0000000000ff7886 */ /* 0x000fe20002020000 */
[----:B------:R-:W-:Y:S01]  /*41a0*/  UMOV UR27, UR35 ;  /* 0x00000023001b7c82 */ /* 0x000fe20008000000 */
[----:B------:R-:W-:Y:S02]  /*41b0*/  UMOV UR28, UR36 ;  /* 0x00000024001c7c82 */ /* 0x000fe40008000000 */
[----:B------:R-:W-:Y:S01]  /*41c0*/  IMAD.U32 R11, RZ, RZ, UR8 ;  /* 0x00000008ff0b7e24 */ /* 0x000fe2000f8e00ff */
[----:B------:R-:W-:Y:S01]  /*41d0*/  UPRMT UR8, UR37, 0x654, UR25 ;  /* 0x0000065425087896 */ /* 0x000fe20008000019 */
[----:B------:R-:W-:Y:S02]  /*41e0*/  IMAD.U32 R10, RZ, RZ, UR9 ;  /* 0x00000009ff0a7e24 */ /* 0x000fe4000f8e00ff */
[----:B------:R-:W-:Y:S01]  /*41f0*/  @!P4 IMAD.X R20, RZ, RZ, R33, P0 ;  /* 0x000000ffff14c224 */ /* 0x000fe200000e0621 */
[----:B------:R-:W-:Y:S02]  /*4200*/  @!P4 R2UR UR15, R11 ;  /* 0x000000000b0fc2ca */ /* 0x000fe400000e0000 */
[----:B------:R-:W-:Y:S11]  /*4210*/  @!P4 R2UR UR14, R10 ;  /* 0x000000000a0ec2ca */ /* 0x000ff600000e0000 */
[----:B------:R-:W-:Y:S02]  /*4220*/  @!UPT UIADD3 URZ, UPT, UPT, URZ, URZ, URZ ;  /* 0x000000fffffff290 */ /* 0x000fe4000fffe0ff */
[----:B------:R2:W-:Y:S01]  /*4230*/  @!UP1 UTMALDG.3D [UR24], [UR14], desc[UR10] ;  /* 0x00000a180e0095b4 */ /* 0x0005e20008011000 */
[----:B------:R2:W-:Y:S01]  /*4240*/  @!P4 SYNCS.ARRIVE.TRANS64.RED.A0TR RZ, [UR7+0x38], R0 ;  /* 0x00003800ffffc9a7 */ /* 0x0005e20008300407 */
[----:B------:R-:W-:Y:S01]  /*4250*/  SYNCS.ARRIVE.TRANS64.RED.A1T0 RZ, [UR8], RZ ;  /* 0x000000ffffff79a7 */ /* 0x000fe20008100408 */
[----:B------:R-:W3:Y:S02]  /*4260*/  SYNCS.PHASECHK.TRANS64.TRYWAIT P2, [UR7+0x60], R12 ;  /* 0x0000600cff0075a7 */ /* 0x000ee40008041107 */
[----:B--23--:R-:W-:Y:S05]  /*4270*/  @!P2 BRA `(.L_x_73) ;  /* 0x000000700018a947 */ /* 0x00cfea0003800000 */
.L_x_156:
[----:B------:R-:W2:Y:S01]  /*4280*/  LDC.64 R14, c[0x0][0xb10] ;  /* 0x0002c400ff0e7b82 */ /* 0x000ea20000000a00 */
[----:B------:R-:W-:Y:S01]  /*4290*/  @!P4 R2UR UR8, R20 ;  /* 0x000000001408c2ca */ /* 0x000fe200000e0000 */
[----:B------:R-:W-:Y:S01]  /*42a0*/  VOTEU.ALL UP1, P4 ;  /* 0x0000000000ff7886 */ /* 0x000fe20002020000 */
[----:B------:R-:W-:Y:S01]  /*42b0*/  @!P4 R2UR UR9, R21 ;  /* 0x000000001509c2ca */ /* 0x000fe200000e0000 */
[----:B------:R-:W-:Y:S01]  /*42c0*/  UMOV UR10, 0x0 ;  /* 0x00000000000a7882 */ /* 0x000fe20000000000 */
[----:B------:R-:W-:Y:S03]  /*42d0*/  UMOV UR11, 0x10000000 ;  /* 0x10000000000b7882 */ /* 0x000fe60000000000 */
[----:B------:R-:W3:Y:S01]  /*42e0*/  LDC.64 R10, c[0x0][0xb18] ;  /* 0x0002c600ff0a7b82 */ /* 0x000ee20000000a00 */
[----:B------:R-:W-:Y:S01]  /*42f0*/  @!UP1 UIADD3 UR18, UPT, UPT, UR34, 0x80, URZ ;  /* 0x0000008022129890 */ /* 0x000fe2000fffe0ff */
[----:B------:R-:W-:Y:S01]  /*4300*/  @P3 SHF.R.U32.HI R28, RZ, 0x10, R25 ;  /* 0x00000010ff1c3819 */ /* 0x000fe20000011619 */
[----:B------:R-:W-:Y:S01]  /*4310*/  @!UP1 UIADD3 UR16, UPT, UPT, UR7, 0x8400, URZ ;  /* 0x0000840007109890 */ /* 0x000fe2000fffe0ff */
[----:B------:R-:W-:Y:S01]  /*4320*/  VIADD R30, R30, 0x1 ;  /* 0x000000011e1e7836 */ /* 0x000fe20000000000 */
[----:B------:R-:W-:Y:S03]  /*4330*/  VOTEU.ALL UP1, P4 ;  /* 0x0000000000ff7886 */ /* 0x000fe60002020000 */
[----:B------:R-:W5:Y:S01]  /*4340*/  @!P1 LDC R0, c[0x0][0xb20] ;  /* 0x0002c800ff009b82 */ /* 0x000f620000000800 */
[----:B------:R-:W-:Y:S01]  /*4350*/  UMOV UR19, UR35 ;  /* 0x0000002300137c82 */ /* 0x000fe20008000000 */
[----:B------:R-:W-:Y:S01]  /*4360*/  IMAD.U32 R21, RZ, RZ, UR8 ;  /* 0x00000008ff157e24 */ /* 0x000fe2000f8e00ff */
[----:B------:R-:W-:Y:S05]  /*4370*/  UMOV UR20, UR36 ;  /* 0x0000002400147c82 */ /* 0x000fea0008000000 */
[----:B-1----:R-:W1:Y:S01]  /*4380*/  @!P1 LDC R3, c[0x0][0xb0c] ;  /* 0x0002c300ff039b82 */ /* 0x002e620000000800 */
[----:B------:R-:W-:Y:S01]  /*4390*/  IMAD.U32 R20, RZ, RZ, UR9 ;  /* 0x00000009ff147e24 */ /* 0x000fe2000f8e00ff */
[----:B------:R-:W-:Y:S01]  /*43a0*/  UPRMT UR8, UR37, 0x654, UR17 ;  /* 0x0000065425087896 */ /* 0x000fe20008000011 */
[----:B------:R-:W-:Y:S03]  /*43b0*/  @!P4 R2UR UR15, R21 ;  /* 0x00000000150fc2ca */ /* 0x000fe600000e0000 */
[----:B------:R-:W-:Y:S01]  /*43c0*/  @!P4 R2UR UR14, R20 ;  /* 0x00000000140ec2ca */ /* 0x000fe200000e0000 */
[----:B------:R-:W-:Y:S11]  /*43d0*/  @!P4 IMAD.MOV.U32 R20, RZ, RZ, 0x4000 ;  /* 0x00004000ff14c424 */ /* 0x000ff600078e00ff */
[----:B------:R-:W-:Y:S01]  /*43e0*/  @!UPT UIADD3 URZ, UPT, UPT, URZ, URZ, URZ ;  /* 0x000000fffffff290 */ /* 0x000fe2000fffe0ff */
[----:B------:R1:W-:Y:S01]  /*43f0*/  @!UP1 UTMALDG.3D [UR16], [UR14], desc[UR10] ;  /* 0x00000a100e0095b4 */ /* 0x0003e20008011000 */
[----:B------:R1:W-:Y:S02]  /*4400*/  @!P4 SYNCS.ARRIVE.TRANS64.RED.A0TR RZ, [UR7+0x40], R20 ;  /* 0x00004014ffffc9a7 */ /* 0x0003e40008300407 */
[----:B-1----:R-:W-:Y:S01]  /*4410*/  @!P1 ISETP.NE.AND P2, PT, R3, 0x1, PT ;  /* 0x000000010300980c */ /* 0x002fe20003f45270 */
[C---:B--2---:R-:W-:Y:S01]  /*4420*/  @!P1 IMAD.HI.U32 R14, R13.reuse, R14, RZ ;  /* 0x0000000e0d0e9227 */ /* 0x044fe200078e00ff */
[----:B---3--:R-:W-:Y:S03]  /*4430*/  @!P1 ISETP.NE.AND P0, PT, R10, 0x1, PT ;  /* 0x000000010a00980c */ /* 0x008fe60003f05270 */
[C---:B------:R-:W-:Y:S01]  /*4440*/  @!P1 IMAD.HI.U32 R11, R8.reuse, R11, RZ ;  /* 0x0000000b080b9227 */ /* 0x040fe200078e00ff */
[----:B------:R-:W-:Y:S04]  /*4450*/  @!P1 SHF.R.U32.HI R14, RZ, R15, R14 ;  /* 0x0000000fff0e9219 */ /* 0x000fe8000001160e */
[----:B-----5:R-:W-:Y:S01]  /*4460*/  @!P1 SHF.R.U32.HI R9, RZ, R0, R11 ;  /* 0x00000000ff099219 */ /* 0x020fe2000001160b */
[----:B------:R-:W-:Y:S01]  /*4470*/  SYNCS.ARRIVE.TRANS64.RED.A1T0 RZ, [UR8], RZ ;  /* 0x000000ffffff79a7 */ /* 0x000fe20008100408 */
[----:B------:R-:W-:Y:S02]  /*4480*/  @!P1 SEL R14, R13, R14, !P2 ;  /* 0x0000000e0d0e9207 */ /* 0x000fe40005000000 */
[----:B------:R-:W-:Y:S01]  /*4490*/  @!P1 SEL R9, R8, R9, !P0 ;  /* 0x0000000908099207 */ /* 0x000fe20004000000 */
[----:B------:R-:W1:Y:S04]  /*44a0*/  SYNCS.PHASECHK.TRANS64.TRYWAIT P5, [UR7+0x68], R12 ;  /* 0x0000680cff0075a7 */ /* 0x000e6800080a1107 */
[----:B------:R-:W-:Y:S02]  /*44b0*/  @!P1 IMAD.IADD R0, R9, 0x1, -R14 ;  /* 0x0000000109009824 */ /* 0x000fe400078e0a0e */
[----:B------:R-:W-:Y:S02]  /*44c0*/  @!P1 IMAD.IADD R9, R14, 0x1, -R9 ;  /* 0x000000010e099824 */ /* 0x000fe400078e0a09 */
[----:B------:R-:W-:Y:S02]  /*44d0*/  @!P1 IMAD R13, R0, R3, R13 ;  /* 0x00000003000d9224 */ /* 0x000fe400078e020d */
[----:B------:R-:W-:Y:S01]  /*44e0*/  @!P1 IMAD R8, R9, R10, R8 ;  /* 0x0000000a09089224 */ /* 0x000fe200078e0208 */
[----:B-1----:R-:W-:Y:S06]  /*44f0*/  @!P5 BRA `(.L_x_74) ;  /* 0x0000006c0090d947 */ /* 0x002fec0003800000 */
.L_x_158:
[----:B-1----:R-:W-:Y:S01]  /*4500*/  @!P4 IADD3 R3, P0, PT, R32, 0x580, RZ ;  /* 0x000005802003c810 */ /* 0x002fe20007f1e0ff */
[----:B------:R-:W-:Y:S01]  /*4510*/  VOTEU.ALL UP1, P4 ;  /* 0x0000000000ff7886 */ /* 0x000fe20002020000 */
[----:B------:R-:W-:Y:S01]  /*4520*/  UMOV UR18, 0x0 ;  /* 0x0000000000127882 */ /* 0x000fe20000000000 */
[----:B------:R-:W-:Y:S01]  /*4530*/  UMOV UR19, 0x10000000 ;  /* 0x1000000000137882 */ /* 0x000fe20000000000 */
[----:B------:R-:W-:Y:S01]  /*4540*/  @!P4 R2UR UR9, R3 ;  /* 0x000000000309c2ca */ /* 0x000fe200000e0000 */
[----:B------:R-:W-:Y:S01]  /*4550*/  @!P4 IMAD.X R0, RZ, RZ, R33, P0 ;  /* 0x000000ffff00c224 */ /* 0x000fe200000e0621 */
[----:B------:R-:W-:Y:S01]  /*4560*/  @!UP1 UIADD3 UR10, UPT, UPT, UR34, 0xc0, URZ ;  /* 0x000000c0220a9890 */ /* 0x000fe2000fffe0ff */
[----:B------:R-:W-:Y:S01]  /*4570*/  ISETP.NE.AND P0, PT, R30, 0x2, PT ;  /* 0x000000021e00780c */ /* 0x000fe20003f05270 */
[----:B------:R-:W-:Y:S01]  /*4580*/  UMOV UR11, UR35 ;  /* 0x00000023000b7c82 */ /* 0x000fe20008000000 */
[----:B------:R-:W-:Y:S01]  /*4590*/  UMOV UR12, UR36 ;  /* 0x00000024000c7c82 */ /* 0x000fe20008000000 */
[----:B------:R-:W-:Y:S01]  /*45a0*/  @!P4 R2UR UR8, R0 ;  /* 0x000000000008c2ca */ /* 0x000fe200000e0000 */
[----:B------:R-:W-:Y:S01]  /*45b0*/  IMAD.IADD R20, R8, 0x1, R154 ;  /* 0x0000000108147824 */ /* 0x000fe200078e029a */
[----:B------:R-:W-:Y:S01]  /*45c0*/  @P3 R2UR UR36, R28 ;  /* 0x000000001c2432ca */ /* 0x000fe200000e0000 */
[----:B------:R-:W-:Y:S01]  /*45d0*/  IMAD.IADD R21, R13, 0x1, R156 ;  /* 0x000000010d157824 */ /* 0x000fe200078e029c */
[----:B------:R-:W-:Y:S02]  /*45e0*/  SEL R0, RZ, 0x1, P0 ;  /* 0x00000001ff007807 */ /* 0x000fe40000000000 */
[----:B------:R-:W-:Y:S01]  /*45f0*/  LOP3.LUT R31, R31, 0x1, RZ, 0x3c, !PT ;  /* 0x000000011f1f7812 */ /* 0x000fe200078e3cff */
[----:B------:R-:W-:Y:S01]  /*4600*/  IMAD.U32 R10, RZ, RZ, UR9 ;  /* 0x00000009ff0a7e24 */ /* 0x000fe2000f8e00ff */
[----:B------:R-:W-:Y:S01]  /*4610*/  @!UP1 UIADD3 UR9, UPT, UPT, UR7, 0x48, URZ ;  /* 0x0000004807099890 */ /* 0x000fe2000fffe0ff */
[----:B------:R-:W-:Y:S02]  /*4620*/  LOP3.LUT R29, R29, R0, RZ, 0x3c, !PT ;  /* 0x000000001d1d7212 */ /* 0x000fe400078e3cff */
[----:B------:R-:W-:Y:S02]  /*4630*/  SEL R30, R30, RZ, P0 ;  /* 0x000000ff1e1e7207 */ /* 0x000fe40000000000 */
[----:B------:R-:W-:Y:S01]  /*4640*/  IMAD.U32 R11, RZ, RZ, UR8 ;  /* 0x00000008ff0b7e24 */ /* 0x000fe2000f8e00ff */
[----:B------:R-:W-:Y:S01]  /*4650*/  @!P4 R2UR UR14, R10 ;  /* 0x000000000a0ec2ca */ /* 0x000fe200000e0000 */
[----:B------:R-:W-:Y:S01]  /*4660*/  @!UP1 UIADD3 UR8, UPT, UPT, UR7, 0xc400, URZ ;  /* 0x0000c40007089890 */ /* 0x000fe2000fffe0ff */
[----:B------:R-:W-:Y:S02]  /*4670*/  VOTEU.ALL UP1, P4 ;  /* 0x0000000000ff7886 */ /* 0x000fe40002020000 */
[----:B------:R-:W-:Y:S11]  /*4680*/  @!P4 R2UR UR15, R11 ;  /* 0x000000000b0fc2ca */ /* 0x000ff600000e0000 */
[----:B------:R-:W-:Y:S02]  /*4690*/  @!UPT UIADD3 URZ, UPT, UPT, URZ, URZ, URZ ;  /* 0x000000fffffff290 */ /* 0x000fe4000fffe0ff */
[----:B------:R2:W-:Y:S01]  /*46a0*/  @!UP1 UTMALDG.3D [UR8], [UR14], desc[UR18] ;  /* 0x000012080e0095b4 */ /* 0x0005e20008011000 */
[----:B------:R2:W-:Y:S01]  /*46b0*/  @!P4 SYNCS.ARRIVE.TRANS64.RED.A0TR RZ, [UR7+0x48], R23 ;  /* 0x00004817ffffc9a7 */ /* 0x0005e20008300407 */
[----:B------:R-:W-:Y:S01]  /*46c0*/  UPLOP3.LUT UP1, UPT, UPT, UPT, UPT, 0x80, 0x8 ;  /* 0x000000000008789c */ /* 0x000fe20003f2f070 */
[----:B------:R-:W-:Y:S01]  /*46d0*/  SYNCS.ARRIVE.TRANS64.RED.A1T0 RZ, [UR13], RZ ;  /* 0x000000ffffff79a7 */ /* 0x000fe2000810040d */
[----:B------:R-:W-:Y:S09]  /*46e0*/  @P3 BRA `(.L_x_75) ;  /* 0xfffffff000943947 */ /* 0x000ff2000383ffff */
[----:B------:R-:W-:-:S04]  /*46f0*/  SHF.L.U32 R3, R31, 0x1f, RZ ;  /* 0x0000001f1f037819 */ /* 0x000fc800000006ff */
[----:B------:R-:W1:Y:S02]  /*4700*/  SYNCS.PHASECHK.TRANS64.TRYWAIT P0, [UR7+0x50], R3 ;  /* 0x00005003ff0075a7 */ /* 0x000e640008001107 */
[----:B-1----:R-:W-:Y:S05]  /*4710*/  @!P0 BRA `(.L_x_76) ;  /* 0x0000006c00208947 */ /* 0x002fea0003800000 */
.L_x_160:
[----:B------:R-:W3:Y:S02]  /*4720*/  SYNCS.PHASECHK.TRANS64.TRYWAIT P0, [UR7+0x58], R3 ;  /* 0x00005803ff0075a7 */ /* 0x000ee40008001107 */
[----:B---3--:R-:W-:Y:S05]  /*4730*/  @!P0 BRA `(.L_x_77) ;  /* 0x0000006c00308947 */ /* 0x008fea0003800000 */
.L_x_162:
[----:B------:R-:W3:Y:S02]  /*4740*/  SYNCS.PHASECHK.TRANS64.TRYWAIT P0, [UR7+0x60], R3 ;  /* 0x00006003ff0075a7 */ /* 0x000ee40008001107 */
[----:B---3--:R-:W-:Y:S05]  /*4750*/  @!P0 BRA `(.L_x_78) ;  /* 0x0000006c00408947 */ /* 0x008fea0003800000 */
.L_x_164:
[----:B-1----:R-:W-:-:S07]  /*4760*/  MOV R0, UR7 ;  /* 0x0000000700007c02 */ /* 0x002fce0008000f00 */
.L_x_79:
[----:B-1----:R-:W-:-:S04]  /*4770*/  SHF.L.U32 R3, R31, 0x1f, RZ ;  /* 0x0000001f1f037819 */ /* 0x002fc800000006ff */
[----:B------:R1:W3:Y:S03]  /*4780*/  SYNCS.PHASECHK.TRANS64.TRYWAIT P0, [R0+URZ+0x68], R3 ;  /* 0x00006803000075a7 */ /* 0x0002e600080011ff */
[----:B---3--:R-:W-:Y:S05]  /*4790*/  @!P0 NANOSLEEP.SYNCS 0x989680 ;  /* 0x009896800000895d */ /* 0x008fea0003900000 */
[----:B------:R-:W3:Y:S02]  /*47a0*/  @!P0 SYNCS.PHASECHK.TRANS64 P0, [R0+URZ+0x68], R3 ;  /* 0x00006803000085a7 */ /* 0x000ee400080010ff */
[----:B--23--:R-:W-:Y:S05]  /*47b0*/  @P0 EXIT ;  /* 0x000000000000094d */ /* 0x00cfea0003800000 */
[----:B------:R-:W-:Y:S05]  /*47c0*/  BRA `(.L_x_79) ;  /* 0xfffffffc00e87947 */ /* 0x000fea000383ffff */
.L_x_64:
[----:B------:R-:W-:-:S06]  /*47d0*/  UISETP.GE.AND UP1, UPT, UR8, 0x4, UPT ;  /* 0x000000040800788c */ /* 0x000fcc000bf26270 */
[----:B------:R-:W-:-:S13]  /*47e0*/  PLOP3.LUT P0, PT, PT, PT, UP1, 0x80, 0x8 ;  /* 0x000000000008781c */ /* 0x000fda0003f0f018 */
[----:B------:R-:W-:Y:S05]  /*47f0*/  @!P0 EXIT ;  /* 0x000000000000894d */ /* 0x000fea0003800000 */
[----:B------:R-:W-:Y:S01]  /*4800*/  BAR.SYNC.DEFER_BLOCKING 0x6, 0xa0 ;  /* 0x0182800000007b1d */ /* 0x000fe20000010000 */
[C---:B------:R-:W-:Y:S01]  /*4810*/  IMAD.SHL.U32 R3, R170.reuse, 0x40, RZ ;  /* 0x00000040aa037824 */ /* 0x040fe200078e00ff */
[C---:B------:R-:W-:Y:S01]  /*4820*/  LOP3.LUT R161, R170.reuse, 0x1, RZ, 0xc0, !PT ;  /* 0x00000001aaa17812 */ /* 0x040fe200078ec0ff */
[C---:B------:R-:W-:Y:S02]  /*4830*/  IMAD.U32 R79, R170.reuse, 0x10000, RZ ;  /* 0x00010000aa4f7824 */ /* 0x040fe400078e00ff */
[----:B------:R-:W-:Y:S02]  /*4840*/  HFMA2 R167, -RZ, RZ, 0, 5.9604644775390625e-08 ;  /* 0x00000001ffa77431 */ /* 0x000fe400000001ff */
[C---:B------:R-:W-:Y:S01]  /*4850*/  IMAD.SHL.U32 R160, R170.reuse, 0x8, RZ ;  /* 0x00000008aaa07824 */ /* 0x040fe200078e00ff */
[----:B------:R-:W-:Y:S01]  /*4860*/  UMOV UR48, 0x400 ;  /* 0x0000040000307882 */ /* 0x000fe20000000000 */
[----:B------:R-:W1:Y:S01]  /*4870*/  LDC R159, c[0x0][0x370] ;  /* 0x0000dc00ff9f7b82 */ /* 0x000e620000000800 */
[----:B------:R-:W-:Y:S01]  /*4880*/  ULEA UR48, UR37, UR48, 0x18 ;  /* 0x0000003025307291 */ /* 0x000fe2000f8ec0ff */
[----:B------:R-:W-:Y:S01]  /*4890*/  ISETP.NE.U32.AND P0, PT, R161, 0x1, PT ;  /* 0x00000001a100780c */ /* 0x000fe20003f05070 */
[----:B------:R-:W-:Y:S01]  /*48a0*/  IMAD.MOV.U32 R169, RZ, RZ, 0x2 ;  /* 0x00000002ffa97424 */ /* 0x000fe200078e00ff */
[----:B------:R-:W-:Y:S01]  /*48b0*/  LOP3.LUT R5, R3, 0x1c0, RZ, 0xc0, !PT ;  /* 0x000001c003057812 */ /* 0x000fe200078ec0ff */
[----:B------:R-:W-:Y:S01]  /*48c0*/  UIADD3 UR4, UPT, UPT, UR48, 0x400, URZ ;  /* 0x0000040030047890 */ /* 0x000fe2000fffe0ff */
[----:B------:R-:W-:Y:S01]  /*48d0*/  LOP3.LUT R79, R79, 0x600000, RZ, 0xc0, !PT ;  /* 0x006000004f4f7812 */ /* 0x000fe200078ec0ff */
[----:B------:R-:W-:Y:S01]  /*48e0*/  IMAD.MOV.U32 R168, RZ, RZ, 0x4 ;  /* 0x00000004ffa87424 */ /* 0x000fe200078e00ff */
[----:B------:R-:W2:Y:S01]  /*48f0*/  LDC R74, c[0x0][0xb0c] ;  /* 0x0002c300ff4a7b82 */ /* 0x000ea20000000800 */
[----:B------:R-:W-:Y:S01]  /*4900*/  R2P PR, R170, 0x6 ;  /* 0x00000006aa007804 */ /* 0x000fe20000000000 */
[----:B------:R-:W-:Y:S01]  /*4910*/  IMAD.MOV.U32 R76, RZ, RZ, RZ ;  /* 0x000000ffff4c7224 */ /* 0x000fe200078e00ff */
[----:B------:R-:W-:Y:S01]  /*4920*/  LOP3.LUT R160, R5, 0x38, R160, 0xf8, !PT ;  /* 0x0000003805a07812 */ /* 0x000fe200078ef8a0 */
[----:B------:R-:W-:Y:S01]  /*4930*/  IMAD.MOV.U32 R166, RZ, RZ, RZ ;  /* 0x000000ffffa67224 */ /* 0x000fe200078e00ff */
[----:B------:R-:W-:Y:S01]  /*4940*/  P2R R2, PR, RZ, 0x1 ;  /* 0x00000001ff027803 */ /* 0x000fe20000000000 */
[----:B------:R-:W-:Y:S01]  /*4950*/  IMAD.MOV.U32 R173, RZ, RZ, RZ ;  /* 0x000000ffffad7224 */ /* 0x000fe200078e00ff */
[----:B------:R-:W-:Y:S01]  /*4960*/  LOP3.LUT R160, R160, 0x1e00, R3, 0xf8, !PT ;  /* 0x00001e00a0a07812 */ /* 0x000fe200078ef803 */
[----:B------:R-:W4:Y:S01]  /*4970*/  LDC R157, c[0x0][0xb20] ;  /* 0x0002c800ff9d7b82 */ /* 0x000f220000000800 */
[----:B------:R-:W3:Y:S01]  /*4980*/  LDS R0, [UR48+0x110] ;  /* 0x00011030ff007984 */ /* 0x000ee20008000800 */
[----:B------:R-:W-:Y:S01]  /*4990*/  LOP3.LUT R170, R170, 0x60, RZ, 0xc0, !PT ;  /* 0x00000060aaaa7812 */ /* 0x000fe200078ec0ff */
[----:B------:R-:W-:Y:S01]  /*49a0*/  IMAD.U32 R163, RZ, RZ, UR4 ;  /* 0x00000004ffa37e24 */ /* 0x000fe2000f8e00ff */
[----:B------:R-:W-:Y:S01]  /*49b0*/  MOV R165, RZ ;  /* 0x000000ff00a57202 */ /* 0x000fe20000000f00 */
[----:B------:R-:W1:Y:S01]  /*49c0*/  LDCU.64 UR52, c[0x0][0x348] ;  /* 0x00006900ff3477ac */ /* 0x000e620008000a00 */
[----:B------:R-:W-:-:S02]  /*49d0*/  SEL R169, R169, 0xfffffffe, !P1 ;  /* 0xfffffffea9a97807 */ /* 0x000fc40004800000 */
[----:B------:R-:W1:Y:S01]  /*49e0*/  LDC R73, c[0x0][0xb30] ;  /* 0x0002cc00ff497b82 */ /* 0x000e620000000800 */
[----:B------:R-:W-:Y:S01]  /*49f0*/  SEL R168, R168, 0xfffffffc, !P2 ;  /* 0xfffffffca8a87807 */ /* 0x000fe20005000000 */
[----:B------:R-:W1:Y:S01]  /*4a00*/  LDCU.64 UR38, c[0x0][0x888] ;  /* 0x00011100ff2677ac */ /* 0x000e620008000a00 */
[----:B------:R-:W1:Y:S05]  /*4a10*/  LDCU.64 UR44, c[0x0][0x890] ;  /* 0x00011200ff2c77ac */ /* 0x000e6a0008000a00 */
[----:B------:R-:W1:Y:S01]  /*4a20*/  LDC.64 R152, c[0x0][0xb10] ;  /* 0x0002c400ff987b82 */ /* 0x000e620000000a00 */
[----:B------:R-:W-:Y:S01]  /*4a30*/  UMOV UR49, URZ ;  /* 0x000000ff00317c82 */ /* 0x000fe20008000000 */
[----:B------:R-:W-:-:S06]  /*4a40*/  UMOV UR51, URZ ;  /* 0x000000ff00337c82 */ /* 0x000fcc0008000000 */
[----:B------:R-:W1:Y:S08]  /*4a50*/  LDC.64 R70, c[0x0][0xb18] ;  /* 0x0002c600ff467b82 */ /* 0x000e700000000a00 */
[----:B------:R-:W1:Y:S08]  /*4a60*/  LDC.64 R68, c[0x0][0xb28] ;  /* 0x0002ca00ff447b82 */ /* 0x000e700000000a00 */
[----:B------:R-:W1:Y:S01]  /*4a70*/  LDC.64 R150, c[0x0][0x8b0] ;  /* 0x00022c00ff967b82 */ /* 0x000e620000000a00 */
[----:B---3--:R-:W-:-:S07]  /*4a80*/  IMAD.IADD R79, R0, 0x1, R79 ;  /* 0x00000001004f7824 */ /* 0x008fce00078e024f */
[----:B------:R-:W3:Y:S08]  /*4a90*/  LDC.64 R148, c[0x0][0x8a8] ;  /* 0x00022a00ff947b82 */ /* 0x000ef00000000a00 */
[----:B--2-4-:R-:W1:Y:S02]  /*4aa0*/  LDC R158, c[0x0][0x374] ;  /* 0x0000dd00ff9e7b82 */ /* 0x014e640000000800 */
.L_x_123:
[----:B------:R-:W-:Y:S02]  /*4ab0*/  LEA R0, R173, UR48, 0x3 ;  /* 0x00000030ad007c11 */ /* 0x000fe4000f8e18ff */
[----:B------:R-:W-:Y:S02]  /*4ac0*/  SHF.L.U32 R3, R165, 0x1f, RZ ;  /* 0x0000001fa5037819 */ /* 0x000fe400000006ff */
[----:B-1----:R-:W-:Y:S02]  /*4ad0*/  LEA R16, R173, UR48, 0x4 ;  /* 0x00000030ad107c11 */ /* 0x002fe4000f8e20ff */
[----:B------:R-:W2:Y:S02]  /*4ae0*/  SYNCS.PHASECHK.TRANS64.TRYWAIT P0, [R0+URZ+0x80], R3 ;  /* 0x00008003000075a7 */ /* 0x000ea400080011ff */
[----:B--2---:R-:W-:Y:S05]  /*4af0*/  @!P0 BRA `(.L_x_80) ;  /* 0x0000006800708947 */ /* 0x004fea0003800000 */
.L_x_165:
[----:B------:R-:W4:Y:S01]  /*4b00*/  LDC.64 R12, c[0x0][0xb10] ;  /* 0x0002c400ff0c7b82 */ /* 0x000f220000000a00 */
[----:B------:R-:W3:Y:S01]  /*4b10*/  LDS.128 R16, [R16+0xf0] ;  /* 0x0000f00010107984 */ /* 0x000ee20000000c00 */
[----:B-1----:R-:W-:Y:S01]  /*4b20*/  ISETP.NE.AND P1, PT, R73, 0x1, PT ;  /* 0x000000014900780c */ /* 0x002fe20003f25270 */
[----:B--2---:R-:W-:Y:S01]  /*4b30*/  VIADD R0, R0, 0x90 ;  /* 0x0000009000007836 */ /* 0x004fe20000000000 */
[----:B------:R-:W-:Y:S04]  /*4b40*/  ISETP.GE.AND P0, PT, R72, 0x1, PT ;  /* 0x000000014800780c */ /* 0x000fe80003f06270 */
[----:B------:R-:W1:Y:S01]  /*4b50*/  LDC.64 R10, c[0x0][0xb18] ;  /* 0x0002c600ff0a7b82 */ /* 0x000e620000000a00 */
[----:B------:R-:W-:Y:S01]  /*4b60*/  PRMT R0, RZ, 0x654, R0 ;  /* 0x00000654ff007816 */ /* 0x000fe20000000000 */
[----:B------:R-:W-:Y:S01]  /*4b70*/  @!PT LDS RZ, [RZ] ;  /* 0x00000000fffff984 */ /* 0x000fe20000000800 */
[----:B------:R-:W-:Y:S01]  /*4b80*/  @!PT LDS RZ, [RZ] ;  /* 0x00000000fffff984 */ /* 0x000fe20000000800 */
[----:B------:R-:W-:Y:S01]  /*4b90*/  @!PT LDS RZ, [RZ] ;  /* 0x00000000fffff984 */ /* 0x000fe20000000800 */
[----:B------:R-:W-:Y:S01]  /*4ba0*/  @!PT LDS RZ, [RZ] ;  /* 0x00000000fffff984 */ /* 0x000fe20000000800 */
[----:B------:R2:W-:Y:S06]  /*4bb0*/  MEMBAR.ALL.CTA ;  /* 0x0000000000007992 */ /* 0x0005ec0000008000 */
[----:B--2---:R-:W2:Y:S01]  /*4bc0*/  FENCE.VIEW.ASYNC.S ;  /* 0x00000000000073c6 */ /* 0x004ea20000000000 */
[----:B------:R-:W1:Y:S08]  /*4bd0*/  @!P1 LDC R14, c[0x0][0xb20] ;  /* 0x0002c800ff0e9b82 */ /* 0x000e700000000800 */
[----:B------:R-:W1:Y:S01]  /*4be0*/  @!P1 LDC R9, c[0x0][0xb0c] ;  /* 0x0002c300ff099b82 */ /* 0x000e620000000800 */
[----:B--2---:R2:W-:Y:S01]  /*4bf0*/  SYNCS.ARRIVE.TRANS64.RED.A1T0 RZ, [R0+URZ], RZ ;  /* 0x000000ff00ff79a7 */ /* 0x0045e200081004ff */
[----:B---3--:R-:W-:Y:S04]  /*4c00*/  LOP3.LUT P4, RZ, R18, 0x1, RZ, 0xc0, !PT ;  /* 0x0000000112ff7812 */ /* 0x008fe8000788c0ff */
[----:B------:R-:W-:Y:S09]  /*4c10*/  P2R R171, PR, RZ, 0x10 ;  /* 0x00000010ffab7803 */ /* 0x000ff20000000000 */
[----:B------:R-:W-:Y:S02]  /*4c20*/  @P4 MOV R77, R16 ;  /* 0x00000010004d4202 */ /* 0x000fe40000000f00 */
[----:B------:R-:W-:Y:S01]  /*4c30*/  @P4 LOP3.LUT R75, R17, 0xffff, RZ, 0xc0, !PT ;  /* 0x0000ffff114b4812 */ /* 0x000fe200078ec0ff */
[----:B--2-4-:R-:W-:Y:S06]  /*4c40*/  @!P0 BRA `(.L_x_81) ;  /* 0x0000000000a48947 */ /* 0x014fec0003800000 */
[----:B------:R-:W-:Y:S01]  /*4c50*/  IMAD.HI.U32 R24, R158, R71, RZ ;  /* 0x000000479e187227 */ /* 0x000fe200078e00ff */
[----:B------:R-:W-:Y:S02]  /*4c60*/  ISETP.NE.AND P0, PT, R70, 0x1, PT ;  /* 0x000000014600780c */ /* 0x000fe40003f05270 */
[----:B------:R-:W-:Y:S01]  /*4c70*/  ISETP.NE.AND P2, PT, R72, 0x1, PT ;  /* 0x000000014800780c */ /* 0x000fe20003f45270 */
[-C--:B------:R-:W-:Y:S01]  /*4c80*/  IMAD.HI.U32 R22, R159, R152.reuse, RZ ;  /* 0x000000989f167227 */ /* 0x080fe200078e00ff */
[----:B------:R-:W-:Y:S02]  /*4c90*/  SHF.R.U32.HI R23, RZ, R157, R24 ;  /* 0x0000009dff177219 */ /* 0x000fe40000011618 */
[----:B------:R-:W-:Y:S01]  /*4ca0*/  ISETP.NE.AND P3, PT, R74, 0x1, PT ;  /* 0x000000014a00780c */ /* 0x000fe20003f65270 */
[----:B------:R-:W-:Y:S01]  /*4cb0*/  IMAD.HI.U32 R28, R75, R71, RZ ;  /* 0x000000474b1c7227 */ /* 0x000fe200078e00ff */
[----:B------:R-:W-:Y:S02]  /*4cc0*/  SHF.R.U32.HI R22, RZ, R153, R22 ;  /* 0x00000099ff167219 */ /* 0x000fe40000011616 */
[----:B------:R-:W-:Y:S01]  /*4cd0*/  SEL R3, R158, R23, !P0 ;  /* 0x000000179e037207 */ /* 0x000fe20004000000 */
[----:B------:R-:W-:Y:S01]  /*4ce0*/  IMAD.HI.U32 R26, R77, R152, RZ ;  /* 0x000000984d1a7227 */ /* 0x000fe200078e00ff */
[----:B------:R-:W-:Y:S03]  /*4cf0*/  SEL R7, R159, R22, !P3 ;  /* 0x000000169f077207 */ /* 0x000fe60005800000 */
[-C--:B------:R-:W-:Y:S01]  /*4d00*/  IMAD.HI.U32 R22, R3, R68.reuse, RZ ;  /* 0x0000004403167227 */ /* 0x080fe200078e00ff */
[----:B------:R-:W-:Y:S03]  /*4d10*/  SHF.R.U32.HI R26, RZ, R153, R26 ;  /* 0x00000099ff1a7219 */ /* 0x000fe6000001161a */
[----:B------:R-:W-:Y:S01]  /*4d20*/  IMAD.HI.U32 R24, R7, R68, RZ ;  /* 0x0000004407187227 */ /* 0x000fe200078e00ff */
[----:B------:R-:W-:Y:S02]  /*4d30*/  @P2 SHF.R.U32.HI R3, RZ, R69, R22 ;  /* 0x00000045ff032219 */ /* 0x000fe40000011616 */
[----:B------:R-:W-:Y:S02]  /*4d40*/  SHF.R.U32.HI R22, RZ, R157, R28 ;  /* 0x0000009dff167219 */ /* 0x000fe4000001161c */
[----:B------:R-:W-:Y:S01]  /*4d50*/  @P2 SHF.R.U32.HI R7, RZ, R69, R24 ;  /* 0x00000045ff072219 */ /* 0x000fe20000011618 */
[C---:B------:R-:W-:Y:S01]  /*4d60*/  IMAD R2, R72.reuse, R3, RZ ;  /* 0x0000000348027224 */ /* 0x040fe200078e02ff */
[----:B------:R-:W-:Y:S02]  /*4d70*/  SEL R5, R75, R22, !P0 ;  /* 0x000000164b057207 */ /* 0x000fe40004000000 */
[----:B------:R-:W-:Y:S01]  /*4d80*/  SEL R3, R77, R26, !P3 ;  /* 0x0000001a4d037207 */ /* 0x000fe20005800000 */
[----:B------:R-:W-:Y:S01]  /*4d90*/  IMAD R4, R72, R7, RZ ;  /* 0x0000000748047224 */ /* 0x000fe200078e02ff */
[C---:B------:R-:W-:Y:S01]  /*4da0*/  ISETP.GE.AND P0, PT, R5.reuse, R2, PT ;  /* 0x000000020500720c */ /* 0x040fe20003f06270 */
[----:B------:R-:W-:Y:S03]  /*4db0*/  IMAD.HI.U32 R6, R5, R68, RZ ;  /* 0x0000004405067227 */ /* 0x000fe600078e00ff */
[----:B------:R-:W-:Y:S01]  /*4dc0*/  ISETP.GE.OR P0, PT, R3, R4, P0 ;  /* 0x000000040300720c */ /* 0x000fe20000706670 */
[----:B------:R-:W-:Y:S01]  /*4dd0*/  IMAD.MOV R4, RZ, RZ, -R3 ;  /* 0x000000ffff047224 */ /* 0x000fe200078e0a03 */
[-C--:B------:R-:W-:Y:S03]  /*4de0*/  SHF.R.U32.HI R6, RZ, R69.reuse, R6 ;  /* 0x00000045ff067219 */ /* 0x080fe60000011606 */
[----:B------:R-:W-:Y:S01]  /*4df0*/  IMAD R77, R74, R4, R77 ;  /* 0x000000044a4d7224 */ /* 0x000fe200078e024d */
[----:B------:R-:W-:Y:S05]  /*4e00*/  SEL R15, R5, R6, !P2 ;  /* 0x00000006050f7207 */ /* 0x000fea0005000000 */
[----:B------:R-:W-:Y:S02]  /*4e10*/  IMAD.MOV R6, RZ, RZ, -R15 ;  /* 0x000000ffff067224 */ /* 0x000fe400078e0a0f */
[C---:B------:R-:W-:Y:S04]  /*4e20*/  @!P0 IMAD.HI.U32 R2, R3.reuse, R68, RZ ;  /* 0x0000004403028227 */ /* 0x040fe800078e00ff */
[----:B------:R-:W-:Y:S01]  /*4e30*/  IMAD R6, R72, R6, R5 ;  /* 0x0000000648067224 */ /* 0x000fe200078e0205 */
[----:B------:R-:W-:Y:S04]  /*4e40*/  @!P0 SHF.R.U32.HI R2, RZ, R69, R2 ;  /* 0x00000045ff028219 */ /* 0x000fe80000011602 */
[----:B------:R-:W-:Y:S02]  /*4e50*/  @!P0 SEL R0, R3, R2, !P2 ;  /* 0x0000000203008207 */ /* 0x000fe40005000000 */
[----:B------:R-:W-:Y:S02]  /*4e60*/  IADD3 R2, PT, PT, -R5, RZ, RZ ;  /* 0x000000ff05027210 */ /* 0x000fe40007ffe1ff */
[----:B------:R-:W-:Y:S01]  /*4e70*/  @!P0 IADD3 R8, PT, PT, R15, -R0, RZ ;  /* 0x800000000f088210 */ /* 0x000fe20007ffe0ff */
[----:B------:R-:W-:Y:S02]  /*4e80*/  @!P0 IMAD R0, R7, R6, R0 ;  /* 0x0000000607008224 */ /* 0x000fe400078e0200 */
[----:B------:R-:W-:Y:S02]  /*4e90*/  IMAD R75, R70, R2, R75 ;  /* 0x00000002464b7224 */ /* 0x000fe400078e024b */
[----:B------:R-:W-:Y:S02]  /*4ea0*/  @!P0 IMAD R5, R8, R72, R3 ;  /* 0x0000004808058224 */ /* 0x000fe400078e0203 */
[----:B------:R-:W-:Y:S04]  /*4eb0*/  @!P0 IMAD.MOV.U32 R3, RZ, RZ, R0 ;  /* 0x000000ffff038224 */ /* 0x000fe800078e0000 */
[----:B------:R-:W-:Y:S02]  /*4ec0*/  IMAD R77, R3, R74, R77 ;  /* 0x0000004a034d7224 */ /* 0x000fe400078e024d */
[----:B------:R-:W-:Y:S07]  /*4ed0*/  IMAD R75, R5, R70, R75 ;  /* 0x00000046054b7224 */ /* 0x000fee00078e024b */
.L_x_81:
[----:B-1----:R-:W-:Y:S01]  /*4ee0*/  @!P1 ISETP.NE.AND P0, PT, R10, 0x1, PT ;  /* 0x000000010a00980c */ /* 0x002fe20003f05270 */
[----:B------:R-:W-:Y:S01]  /*4ef0*/  @!P1 IMAD.HI.U32 R3, R75, R11, RZ ;  /* 0x0000000b4b039227 */ /* 0x000fe200078e00ff */
[----:B------:R-:W-:Y:S01]  /*4f00*/  R2UR UR42, R21 ;  /* 0x00000000152a72ca */ /* 0x000fe200000e0000 */
[----:B------:R-:W-:Y:S01]  /*4f10*/  BSSY.RECONVERGENT B6, `(.L_x_82) ;  /* 0x0000031000067945 */ /* 0x000fe20003800200 */
[----:B------:R-:W-:Y:S01]  /*4f20*/  R2UR UR41, R20 ;  /* 0x00000000142972ca */ /* 0x000fe200000e0000 */
[----:B------:R-:W-:Y:S01]  /*4f30*/  @!P1 IMAD.HI.U32 R0, R77, R12, RZ ;  /* 0x0000000c4d009227 */ /* 0x000fe200078e00ff */
[----:B------:R-:W-:Y:S02]  /*4f40*/  @!P1 SHF.R.U32.HI R2, RZ, R14, R3 ;  /* 0x0000000eff029219 */ /* 0x000fe40000011603 */
[----:B------:R-:W-:Y:S01]  /*4f50*/  @!P1 ISETP.NE.AND P2, PT, R9, 0x1, PT ;  /* 0x000000010900980c */ /* 0x000fe20003f45270 */
[----:B------:R-:W-:Y:S01]  /*4f60*/  VIADD R173, R173, 0x1 ;  /* 0x00000001adad7836 */ /* 0x000fe20000000000 */
[----:B------:R-:W-:Y:S02]  /*4f70*/  @!P1 SEL R2, R75, R2, !P0 ;  /* 0x000000024b029207 */ /* 0x000fe40004000000 */
[----:B------:R-:W-:Y:S02]  /*4f80*/  @!P1 SHF.R.U32.HI R0, RZ, R13, R0 ;  /* 0x0000000dff009219 */ /* 0x000fe40000011600 */
[----:B------:R-:W-:Y:S01]  /*4f90*/  LOP3.LUT P0, RZ, R163, 0x3f0, RZ, 0xc0, !PT ;  /* 0x000003f0a3ff7812 */ /* 0x000fe2000780c0ff */
[----:B------:R-:W-:Y:S01]  /*4fa0*/  USHF.L.U32 UR42, UR42, 0x7, URZ ;  /* 0x000000072a2a7899 */ /* 0x000fe200080006ff */
[----:B------:R-:W-:Y:S01]  /*4fb0*/  @!P1 SEL R3, R77, R0, !P2 ;  /* 0x000000004d039207 */ /* 0x000fe20005000000 */
[----:B------:R-:W-:Y:S01]  /*4fc0*/  USHF.L.U32 UR41, UR41, 0x8, URZ ;  /* 0x0000000829297899 */ /* 0x000fe200080006ff */
[----:B------:R-:W-:Y:S03]  /*4fd0*/  @P4 SHF.R.U32.HI R164, RZ, 0x10, R17 ;  /* 0x00000010ffa44819 */ /* 0x000fe60000011611 */
[----:B------:R-:W-:Y:S02]  /*4fe0*/  @!P1 IMAD.IADD R0, R2, 0x1, -R3 ;  /* 0x0000000102009824 */ /* 0x000fe400078e0a03 */
[----:B------:R-:W-:Y:S02]  /*4ff0*/  @!P1 IMAD.IADD R2, R3, 0x1, -R2 ;  /* 0x0000000103029824 */ /* 0x000fe400078e0a02 */
[----:B------:R-:W-:Y:S02]  /*5000*/  @!P1 IMAD R77, R0, R9, R77 ;  /* 0x00000009004d9224 */ /* 0x000fe400078e024d */
[----:B------:R-:W-:Y:S01]  /*5010*/  @!P1 IMAD R75, R2, R10, R75 ;  /* 0x0000000a024b9224 */ /* 0x000fe200078e024b */
[----:B------:R-:W-:Y:S06]  /*5020*/  @!P0 BRA `(.L_x_83) ;  /* 0x00000000007c8947 */ /* 0x000fec0003800000 */
[----:B------:R-:W1:Y:S01]  /*5030*/  LDCU.64 UR8, c[0x4][0x80] ;  /* 0x01001000ff0877ac */ /* 0x000e620008000a00 */
[----:B------:R-:W-:Y:S01]  /*5040*/  MOV R2, 0x0 ;  /* 0x0000000000027802 */ /* 0x000fe20000000f00 */
[----:B------:R-:W-:Y:S02]  /*5050*/  HFMA2 R12, -RZ, RZ, 0, 5.9604644775390625e-08 ;  /* 0x00000001ff0c7431 */ /* 0x000fe400000001ff */
[----:B------:R-:W-:Y:S01]  /*5060*/  IMAD.MOV.U32 R8, RZ, RZ, 0x70 ;  /* 0x00000070ff087424 */ /* 0x000fe200078e00ff */
[----:B------:R2:W3:Y:S01]  /*5070*/  LDC.64 R14, c[0x4][R2] ;  /* 0x01000000020e7b82 */ /* 0x0004e20000000a00 */
[----:B------:R-:W4:Y:S01]  /*5080*/  LDCU.64 UR6, c[0x4][0x88] ;  /* 0x01001100ff0677ac */ /* 0x000f220008000a00 */
[----:B------:R-:W-:Y:S01]  /*5090*/  IMAD.MOV.U32 R13, RZ, RZ, RZ ;  /* 0x000000ffff0d7224 */ /* 0x000fe200078e00ff */
[----:B------:R-:W2:Y:S01]  /*50a0*/  LDCU.64 UR4, c[0x4][0x8] ;  /* 0x01000100ff0477ac */ /* 0x000ea20008000a00 */
[----:B-1----:R-:W-:Y:S01]  /*50b0*/  MOV R5, UR9 ;  /* 0x0000000900057c02 */ /* 0x002fe20008000f00 */
[----:B------:R-:W-:Y:S01]  /*50c0*/  IMAD.U32 R4, RZ, RZ, UR8 ;  /* 0x00000008ff047e24 */ /* 0x000fe2000f8e00ff */
[----:B----4-:R-:W-:Y:S01]  /*50d0*/  MOV R7, UR7 ;  /* 0x0000000700077c02 */ /* 0x010fe20008000f00 */
[----:B------:R-:W-:Y:S01]  /*50e0*/  IMAD.U32 R6, RZ, RZ, UR6 ;  /* 0x00000006ff067e24 */ /* 0x000fe2000f8e00ff */
[----:B--2---:R-:W-:Y:S01]  /*50f0*/  MOV R11, UR5 ;  /* 0x00000005000b7c02 */ /* 0x004fe20008000f00 */
[----:B------:R-:W-:Y:S02]  /*5100*/  IMAD.U32 R10, RZ, RZ, UR4 ;  /* 0x00000004ff0a7e24 */ /* 0x000fe4000f8e00ff */
[----:B------:R-:W-:Y:S07]  /*5110*/  LEPC R20, `(.L_x_84) ;  /* 0x000000001014794e */ /* 0x000fee0000000000 */
[----:B---3-5:R-:W-:Y:S05]  /*5120*/  CALL.ABS.NOINC R14 ;  /* 0x000000000e007343 */ /* 0x028fea0003c00000 */
.L_x_84:
[----:B------:R-:W1:Y:S01]  /*5130*/  LDCU.64 UR8, c[0x4][0x80] ;  /* 0x01001000ff0877ac */ /* 0x000e620008000a00 */
[----:B------:R-:W2:Y:S01]  /*5140*/  LDC.64 R2, c[0x4][R2] ;  /* 0x0100000002027b82 */ /* 0x000ea20000000a00 */
[----:B------:R-:W-:Y:S02]  /*5150*/  HFMA2 R12, -RZ, RZ, 0, 5.9604644775390625e-08 ;  /* 0x00000001ff0c7431 */ /* 0x000fe400000001ff */
[----:B------:R-:W-:Y:S02]  /*5160*/  IMAD.MOV.U32 R8, RZ, RZ, 0x70 ;  /* 0x00000070ff087424 */ /* 0x000fe400078e00ff */
[----:B------:R-:W-:Y:S01]  /*5170*/  IMAD.MOV.U32 R13, RZ, RZ, RZ ;  /* 0x000000ffff0d7224 */ /* 0x000fe200078e00ff */
[----:B------:R-:W3:Y:S01]  /*5180*/  LDCU.64 UR6, c[0x4][0x88] ;  /* 0x01001100ff0677ac */ /* 0x000ee20008000a00 */
[----:B------:R-:W4:Y:S01]  /*5190*/  LDCU.64 UR4, c[0x4][0x8] ;  /* 0x01000100ff0477ac */ /* 0x000f220008000a00 */
[----:B-1----:R-:W-:Y:S02]  /*51a0*/  MOV R4, UR8 ;  /* 0x0000000800047c02 */ /* 0x002fe40008000f00 */
[----:B------:R-:W-:Y:S02]  /*51b0*/  MOV R5, UR9 ;  /* 0x0000000900057c02 */ /* 0x000fe40008000f00 */
[----:B---3--:R-:W-:Y:S01]  /*51c0*/  MOV R7, UR7 ;  /* 0x0000000700077c02 */ /* 0x008fe20008000f00 */
[----:B------:R-:W-:Y:S01]  /*51d0*/  IMAD.U32 R6, RZ, RZ, UR6 ;  /* 0x00000006ff067e24 */ /* 0x000fe2000f8e00ff */
[----:B----4-:R-:W-:Y:S01]  /*51e0*/  MOV R11, UR5 ;  /* 0x00000005000b7c02 */ /* 0x010fe20008000f00 */
[----:B------:R-:W-:Y:S02]  /*51f0*/  IMAD.U32 R10, RZ, RZ, UR4 ;  /* 0x00000004ff0a7e24 */ /* 0x000fe4000f8e00ff */
[----:B------:R-:W-:Y:S07]  /*5200*/  LEPC R20, `(.L_x_83) ;  /* 0x000000001014794e */ /* 0x000fee0000000000 */
[----:B--2---:R-:W-:Y:S05]  /*5210*/  CALL.ABS.NOINC R2 ;  /* 0x0000000002007343 */ /* 0x004fea0003c00000 */
.L_x_83:
[----:B------:R-:W-:Y:S05]  /*5220*/  BSYNC.RECONVERGENT B6 ;  /* 0x0000000000067941 */ /* 0x000fea0003800200 */
.L_x_82:
[----:B------:R-:W-:Y:S01]  /*5230*/  ISETP.NE.U32.AND P4, PT, R150, RZ, PT ;  /* 0x000000ff9600720c */ /* 0x000fe20003f85070 */
[----:B------:R-:W-:Y:S01]  /*5240*/  UISETP.NE.AND UP2, UPT, UR50, URZ, UPT ;  /* 0x000000ff3200728c */ /* 0x000fe2000bf45270 */
[----:B------:R-:W-:Y:S01]  /*5250*/  ISETP.NE.U32.AND P2, PT, RZ, UR38, PT ;  /* 0x00000026ff007c0c */ /* 0x000fe2000bf45070 */
[----:B------:R-:W-:Y:S01]  /*5260*/  UISETP.NE.U32.AND UP1, UPT, UR44, URZ, UPT ;  /* 0x000000ff2c00728c */ /* 0x000fe2000bf25070 */
[----:B------:R-:W-:Y:S01]  /*5270*/  ISETP.NE.AND.EX P4, PT, R151, RZ, PT, P4 ;  /* 0x000000ff9700720c */ /* 0x000fe20003f85340 */
[----:B------:R-:W-:Y:S01]  /*5280*/  UPLOP3.LUT UP0, UPT, UPT, UPT, UPT, 0x40, 0x4 ;  /* 0x000000000004789c */ /* 0x000fe20003f0e870 */
[----:B------:R-:W-:Y:S01]  /*5290*/  ISETP.NE.AND.EX P2, PT, RZ, UR39, PT, P2 ;  /* 0x00000027ff007c0c */ /* 0x000fe2000bf45320 */
[----:B------:R-:W-:Y:S01]  /*52a0*/  UISETP.NE.AND.EX UP1, UPT, UR45, URZ, UPT, UP1 ;  /* 0x000000ff2d00728c */ /* 0x000fe2000bf25310 */
[----:B------:R-:W-:Y:S04]  /*52b0*/  PLOP3.LUT P1, PT, PT, PT, UP2, 0x80, 0x8 ;  /* 0x000000000008781c */ /* 0x000fe80003f2f028 */
[----:B------:R-:W-:Y:S06]  /*52c0*/  @UP2 UPLOP3.LUT UP0, UPT, UPT, UPT, UP1, 0x80, 0x8 ;  /* 0x000000000008289c */ /* 0x000fec0003f0f010 */
[----:B------:R-:W-:Y:S01]  /*52d0*/  PLOP3.LUT P0, PT, PT, PT, UP0, 0x80, 0x8 ;  /* 0x000000000008781c */ /* 0x000fe20003f0f008 */
[----:B------:R-:W-:Y:S01]  /*52e0*/  @!UPT UIADD3 URZ, UPT, UPT, URZ, URZ, URZ ;  /* 0x000000fffffff290 */ /* 0x000fe2000fffe0ff */
[----:B------:R-:W-:Y:S11]  /*52f0*/  BRA.U !UP1, `(.L_x_85) ;  /* 0x0000000109387547 */ /* 0x000ff6000b800000 */
[----:B------:R-:W-:Y:S01]  /*5300*/  UISETP.NE.U32.AND UP0, UPT, UR38, URZ, UPT ;  /* 0x000000ff2600728c */ /* 0x000fe2000bf05070 */
[----:B------:R-:W-:Y:S02]  /*5310*/  HFMA2 R0, -RZ, RZ, 0, 5.9604644775390625e-08 ;  /* 0x00000001ff007431 */ /* 0x000fe400000001ff */
[----:B------:R-:W-:Y:S01]  /*5320*/  IMAD.MOV.U32 R155, RZ, RZ, 0x1 ;  /* 0x00000001ff9b7424 */ /* 0x000fe200078e00ff */
[----:B------:R-:W-:Y:S06]  /*5330*/  UISETP.NE.AND.EX UP0, UPT, UR39, URZ, UPT, UP0 ;  /* 0x000000ff2700728c */ /* 0x000fec000bf05300 */
[----:B------:R-:W-:Y:S05]  /*5340*/  PLOP3.LUT P3, PT, PT, PT, UP0, 0x80, 0x8 ;  /* 0x000000000008781c */ /* 0x000fea0003f6f008 */
[----:B------:R-:W1:Y:S01]  /*5350*/  @UP0 LDCU.64 UR6, c[0x0][0x888] ;  /* 0x00011100ff0607ac */ /* 0x000e620008000a00 */
[----:B------:R-:W-:Y:S07]  /*5360*/  @UP0 UIMAD UR4, UR36, UR44, URZ ;  /* 0x0000002c240402a4 */ /* 0x000fee000f8e02ff */
[----:B------:R-:W-:Y:S01]  /*5370*/  @!P3 PRMT R155, R0, 0x7610, R155 ;  /* 0x00007610009bb816 */ /* 0x000fe2000000009b */
[----:B-1----:R-:W-:Y:S03]  /*5380*/  @UP0 UIMAD.WIDE UR6, UR4, 0x4, UR6 ;  /* 0x00000004040608a5 */ /* 0x002fe6000f8e0206 */
[----:B------:R-:W1:Y:S03]  /*5390*/  @!UP0 LDCU UR4, c[0x0][0x880] ;  /* 0x00011000ff0487ac */ /* 0x000e660008000800 */
[----:B------:R-:W-:Y:S01]  /*53a0*/  IMAD.U32 R2, RZ, RZ, UR6 ;  /* 0x00000006ff027e24 */ /* 0x000fe2000f8e00ff */
[----:B------:R-:W-:Y:S05]  /*53b0*/  MOV R3, UR7 ;  /* 0x0000000700037c02 */ /* 0x000fea0008000f00 */
[----:B-----5:R2:W5:Y:S02]  /*53c0*/  @P3 LDG.E R81, desc[UR46][R2.64] ;  /* 0x0000002e02513981 */ /* 0x020564000c1e1900 */
[----:B-12---:R-:W-:Y:S02]  /*53d0*/  @!P3 IMAD.U32 R81, RZ, RZ, UR4 ;  /* 0x00000004ff51be24 */ /* 0x006fe4000f8e00ff */
.L_x_85:
[----:B------:R-:W-:Y:S05]  /*53e0*/  @!P4 BRA `(.L_x_86) ;  /* 0x000000000020c947 */ /* 0x000fea0003800000 */
[----:B------:R-:W-:Y:S04]  /*53f0*/  ISETP.NE.U32.AND P3, PT, R148, RZ, PT ;  /* 0x000000ff9400720c */ /* 0x000fe80003f65070 */
[----:B------:R-:W-:Y:S11]  /*5400*/  ISETP.NE.AND.EX P3, PT, R149, RZ, PT, P3 ;  /* 0x000000ff9500720c */ /* 0x000ff60003f65330 */
[----:B------:R-:W-:Y:S02]  /*5410*/  @!UPT UIADD3 URZ, UPT, UPT, URZ, URZ, URZ ;  /* 0x000000fffffff290 */ /* 0x000fe4000fffe0ff */
[----:B------:R-:W1:Y:S01]  /*5420*/  @P3 LDC.64 R2, c[0x0][0x8a8] ;  /* 0x00022a00ff023b82 */ /* 0x000e620000000a00 */
[----:B------:R-:W-:Y:S04]  /*5430*/  @P3 IMAD R0, R150, UR36, RZ ;  /* 0x0000002496003c24 */ /* 0x000fe8000f8e02ff */
[----:B-1----:R-:W-:Y:S05]  /*5440*/  @P3 IMAD.WIDE R2, R0, 0x4, R2 ;  /* 0x0000000400023825 */ /* 0x002fea00078e0202 */
[----:B-----5:R1:W5:Y:S02]  /*5450*/  @P3 LDG.E R78, desc[UR46][R2.64] ;  /* 0x0000002e024e3981 */ /* 0x020364000c1e1900 */
[----:B-1----:R-:W2:Y:S02]  /*5460*/  @!P3 LDC R78, c[0x0][0x8a0] ;  /* 0x00022800ff4ebb82 */ /* 0x002ea40000000800 */
.L_x_86:
[----:B-----5:R-:W-:Y:S01]  /*5470*/  FSETP.NEU.AND P3, PT, R81, RZ, PT ;  /* 0x000000ff5100720b */ /* 0x020fe20003f6d000 */
[----:B------:R-:W-:Y:S01]  /*5480*/  IMAD.SHL.U32 R178, R160, 0x2, RZ ;  /* 0x00000002a0b27824 */ /* 0x000fe200078e00ff */
[----:B------:R-:W-:Y:S01]  /*5490*/  SEL R3, RZ, 0xffffffff, P2 ;  /* 0xffffffffff037807 */ /* 0x000fe20001000000 */
[----:B------:R-:W-:Y:S01]  /*54a0*/  IMAD.SHL.U32 R100, R168, 0x10, RZ ;  /* 0x00000010a8647824 */ /* 0x000fe200078e00ff */
[----:B------:R-:W-:Y:S01]  /*54b0*/  @P1 LOP3.LUT P2, RZ, R155, 0xff, RZ, 0xc0, !PT ;  /* 0x000000ff9bff1812 */ /* 0x000fe2000784c0ff */
[----:B------:R-:W-:Y:S01]  /*54c0*/  VIADD R179, R178, UR48 ;  /* 0x00000030b2b37c36 */ /* 0x000fe20008000000 */
[----:B------:R-:W-:Y:S01]  /*54d0*/  @P1 SEL R2, RZ, 0xffffffff, P3 ;  /* 0xffffffffff021807 */ /* 0x000fe20001800000 */
[----:B------:R-:W-:Y:S01]  /*54e0*/  IMAD.SHL.U32 R102, R169, 0x10, RZ ;  /* 0x00000010a9667824 */ /* 0x000fe200078e00ff */
[----:B------:R-:W-:Y:S01]  /*54f0*/  LOP3.LUT R167, R167, 0x1, RZ, 0x3c, !PT ;  /* 0x00000001a7a77812 */ /* 0x000fe200078e3cff */
[----:B------:R-:W-:Y:S01]  /*5500*/  IMAD.IADD R175, R179, 0x1, R100 ;  /* 0x00000001b3af7824 */ /* 0x000fe200078e0264 */
[----:B------:R-:W-:Y:S01]  /*5510*/  @P0 SEL R2, R3, R2, !P2 ;  /* 0x0000000203020207 */ /* 0x000fe20005000000 */
[----:B------:R-:W-:Y:S01]  /*5520*/  BSSY B1, `(.L_x_87) ;  /* 0x000004f000017945 */ /* 0x000fe20003800000 */
[----:B------:R-:W-:Y:S01]  /*5530*/  LEA R87, R76, UR48, 0x3 ;  /* 0x000000304c577c11 */ /* 0x000fe2000f8e18ff */
[----:B------:R-:W-:Y:S01]  /*5540*/  IMAD.MOV.U32 R103, RZ, RZ, 0x1 ;  /* 0x00000001ff677424 */ /* 0x000fe200078e00ff */
[----:B------:R-:W-:Y:S01]  /*5550*/  @P1 LOP3.LUT R2, R2, 0x1, RZ, 0xc0, !PT ;  /* 0x0000000102021812 */ /* 0x000fe200078ec0ff */
[----:B------:R-:W-:Y:S01]  /*5560*/  IMAD R80, R76, 0x100, R79 ;  /* 0x000001004c507824 */ /* 0x000fe200078e024f */
[----:B------:R-:W-:Y:S01]  /*5570*/  SHF.L.U32 R0, R166, 0x1f, RZ ;  /* 0x0000001fa6007819 */ /* 0x000fe200000006ff */
[----:B------:R-:W-:Y:S01]  /*5580*/  IMAD.MOV.U32 R101, RZ, RZ, RZ ;  /* 0x000000ffff657224 */ /* 0x000fe200078e00ff */
[----:B------:R-:W-:Y:S02]  /*5590*/  ISETP.NE.U32.OR P5, PT, R2, 0x1, !P1 ;  /* 0x000000010200780c */ /* 0x000fe40004fa5470 */
[----:B------:R-:W-:Y:S02]  /*55a0*/  CS2R R146, SRZ ;  /* 0x0000000000927805 */ /* 0x000fe4000001ff00 */
[----:B------:R-:W-:Y:S02]  /*55b0*/  PLOP3.LUT P2, PT, PT, PT, UP1, 0x80, 0x8 ;  /* 0x000000000008781c */ /* 0x000fe40003f4f018 */
[----:B------:R-:W-:Y:S02]  /*55c0*/  CS2R R144, SRZ ;  /* 0x0000000000907805 */ /* 0x000fe4000001ff00 */
[----:B------:R-:W-:Y:S02]  /*55d0*/  SEL R2, RZ, 0xffffffff, P3 ;  /* 0xffffffffff027807 */ /* 0x000fe40001800000 */
[----:B------:R-:W-:Y:S02]  /*55e0*/  CS2R R138, SRZ ;  /* 0x00000000008a7805 */ /* 0x000fe4000001ff00 */
[----:B------:R-:W-:Y:S02]  /*55f0*/  LOP3.LUT P3, R172, R155, 0xff, RZ, 0xc0, !PT ;  /* 0x000000ff9bac7812 */ /* 0x000fe4000786c0ff */
[----:B------:R-:W-:Y:S02]  /*5600*/  CS2R R136, SRZ ;  /* 0x0000000000887805 */ /* 0x000fe4000001ff00 */
[----:B------:R-:W-:Y:S02]  /*5610*/  P2R R176, PR, RZ, 0x20 ;  /* 0x00000020ffb07803 */ /* 0x000fe40000000000 */
[----:B------:R-:W-:Y:S02]  /*5620*/  CS2R R130, SRZ ;  /* 0x0000000000827805 */ /* 0x000fe4000001ff00 */
[----:B------:R-:W-:Y:S02]  /*5630*/  CS2R R128, SRZ ;  /* 0x0000000000807805 */ /* 0x000fe4000001ff00 */
[----:B------:R-:W-:Y:S02]  /*5640*/  CS2R R122, SRZ ;  /* 0x00000000007a7805 */ /* 0x000fe4000001ff00 */
[----:B------:R-:W-:Y:S02]  /*5650*/  CS2R R120, SRZ ;  /* 0x0000000000787805 */ /* 0x000fe4000001ff00 */
[----:B------:R-:W-:Y:S02]  /*5660*/  @P5 SHF.L.U32 R4, R167, 0x1f, RZ ;  /* 0x0000001fa7045819 */ /* 0x000fe400000006ff */
[----:B------:R-:W-:Y:S02]  /*5670*/  CS2R R114, SRZ ;  /* 0x0000000000727805 */ /* 0x000fe4000001ff00 */
[----:B------:R-:W-:Y:S02]  /*5680*/  @P2 SEL R2, R3, R2, !P3 ;  /* 0x0000000203022207 */ /* 0x000fe40005800000 */
[----:B------:R-:W-:Y:S01]  /*5690*/  CS2R R112, SRZ ;  /* 0x0000000000707805 */ /* 0x000fe2000001ff00 */
[----:B------:R-:W1:Y:S01]  /*56a0*/  @P5 SYNCS.PHASECHK.TRANS64.TRYWAIT P1, [UR48+0x30], R4 ;  /* 0x00003004ff0055a7 */ /* 0x000e620008021130 */
[----:B------:R-:W-:Y:S02]  /*56b0*/  CS2R R106, SRZ ;  /* 0x00000000006a7805 */ /* 0x000fe4000001ff00 */
[----:B------:R-:W-:Y:S02]  /*56c0*/  LOP3.LUT R2, R2, 0x1, RZ, 0xc0, !PT ;  /* 0x0000000102027812 */ /* 0x000fe400078ec0ff */
[----:B------:R-:W-:Y:S02]  /*56d0*/  CS2R R104, SRZ ;  /* 0x0000000000687805 */ /* 0x000fe4000001ff00 */
[----:B------:R-:W-:Y:S02]  /*56e0*/  CS2R R98, SRZ ;  /* 0x0000000000627805 */ /* 0x000fe4000001ff00 */
[----:B------:R-:W-:Y:S02]  /*56f0*/  CS2R R96, SRZ ;  /* 0x0000000000607805 */ /* 0x000fe4000001ff00 */
[----:B------:R-:W-:Y:S02]  /*5700*/  ISETP.NE.U32.AND P4, PT, R2, 0x1, PT ;  /* 0x000000010200780c */ /* 0x000fe40003f85070 */
[----:B------:R-:W-:Y:S02]  /*5710*/  CS2R R90, SRZ ;  /* 0x00000000005a7805 */ /* 0x000fe4000001ff00 */
[----:B------:R-:W-:Y:S01]  /*5720*/  CS2R R88, SRZ ;  /* 0x0000000000587805 */ /* 0x000fe2000001ff00 */
[----:B------:R-:W-:Y:S01]  /*5730*/  IMAD.IADD R177, R179, 0x1, R102 ;  /* 0x00000001b3b17824 */ /* 0x000fe200078e0266 */
[----:B------:R-:W-:Y:S01]  /*5740*/  P2R R108, PR, RZ, 0x10 ;  /* 0x00000010ff6c7803 */ /* 0x000fe20000000000 */
[----:B------:R-:W-:Y:S01]  /*5750*/  IMAD.IADD R174, R102, 0x1, R175 ;  /* 0x0000000166ae7824 */ /* 0x000fe200078e02af */
[----:B------:R3:W4:Y:S01]  /*5760*/  SYNCS.PHASECHK.TRANS64.TRYWAIT P0, [R87+URZ+0xa0], R0 ;  /* 0x0000a000570075a7 */ /* 0x00072200080011ff */
[----:B-1----:R-:W-:Y:S01]  /*5770*/  @P5 SEL R103, RZ, 0x1, !P1 ;  /* 0x00000001ff675807 */ /* 0x002fe20004800000 */
[----:B---3--:R-:W-:Y:S06]  /*5780*/  @!P5 BRA `(.L_x_88) ;  /* 0x0000000000a0d947 */ /* 0x008fec0003800000 */
[----:B------:R-:W-:Y:S01]  /*5790*/  @P4 IMAD.MOV.U32 R2, RZ, RZ, -0x10 ;  /* 0xfffffff0ff024424 */ /* 0x000fe200078e00ff */
[----:B------:R-:W-:Y:S01]  /*57a0*/  ISETP.NE.AND P1, PT, R103, RZ, PT ;  /* 0x000000ff6700720c */ /* 0x000fe20003f25270 */
[----:B------:R-:W-:Y:S01]  /*57b0*/  BSSY B0, `(.L_x_89) ;  /* 0x0000010000007945 */ /* 0x000fe20003800000 */
[----:B------:R-:W-:Y:S02]  /*57c0*/  ISETP.NE.U32.AND P5, PT, R161, 0x1, PT ;  /* 0x00000001a100780c */ /* 0x000fe40003fa5070 */
[----:B------:R-:W-:Y:S02]  /*57d0*/  CS2R R98, SRZ ;  /* 0x0000000000627805 */ /* 0x000fe4000001ff00 */
[----:B------:R-:W-:Y:S02]  /*57e0*/  CS2R R96, SRZ ;  /* 0x0000000000607805 */ /* 0x000fe4000001ff00 */
[----:B------:R-:W-:Y:S02]  /*57f0*/  CS2R R114, SRZ ;  /* 0x0000000000727805 */ /* 0x000fe4000001ff00 */
[----:B------:R-:W-:Y:S02]  /*5800*/  @P4 SEL R2, R2, 0x10, !P5 ;  /* 0x0000001002024807 */ /* 0x000fe40006800000 */
[----:B------:R-:W-:Y:S02]  /*5810*/  CS2R R112, SRZ ;  /* 0x0000000000707805 */ /* 0x000fe4000001ff00 */
[----:B------:R-:W-:Y:S02]  /*5820*/  CS2R R130, SRZ ;  /* 0x0000000000827805 */ /* 0x000fe4000001ff00 */
[----:B------:R-:W-:Y:S01]  /*5830*/  CS2R R128, SRZ ;  /* 0x0000000000807805 */ /* 0x000fe2000001ff00 */
[----:B------:R-:W-:Y:S02]  /*5840*/  @P4 IMAD.IADD R7, R179, 0x1, R2 ;  /* 0x00000001b3074824 */ /* 0x000fe400078e0202 */
[C---:B------:R-:W-:Y:S02]  /*5850*/  @P4 IMAD.IADD R6, R2.reuse, 0x1, R177 ;  /* 0x0000000102064824 */ /* 0x040fe400078e02b1 */
[----:B------:R-:W-:Y:S01]  /*5860*/  @P4 IMAD.IADD R5, R2, 0x1, R175 ;  /* 0x0000000102054824 */ /* 0x000fe200078e02af */
[----:B------:R-:W-:Y:S06]  /*5870*/  @P1 BRA `(.L_x_90) ;  /* 0x00000000000c1947 */ /* 0x000fec0003800000 */
[----:B------:R-:W-:Y:S04]  /*5880*/  SHF.L.U32 R4, R167, 0x1f, RZ ;  /* 0x0000001fa7047819 */ /* 0x000fe800000006ff */
[----:B------:R-:W1:Y:S02]  /*5890*/  SYNCS.PHASECHK.TRANS64.TRYWAIT P1, [UR48+0x30], R4 ;  /* 0x00003004ff0075a7 */ /* 0x000e640008021130 */
[----:B-1----:R-:W-:Y:S05]  /*58a0*/  @!P1 BRA `(.L_x_91) ;  /* 0x0000005c00189947 */ /* 0x002fea0003800000 */
.L_x_90:
[----:B------:R-:W-:Y:S05]  /*58b0*/  BSYNC B0 ;  /* 0x0000000000007941 */ /* 0x000fea0003800000 */
.L_x_89:
[----:B------:R-:W-:Y:S01]  /*58c0*/  ISETP.NE.AND P1, PT, R108, RZ, PT ;  /* 0x000000ff6c00720c */ /* 0x000fe20003f25270 */
[----:B------:R-:W-:Y:S01]  /*58d0*/  IMAD.MOV.U32 R147, RZ, RZ, RZ ;  /* 0x000000ffff937224 */ /* 0x000fe200078e00ff */
[----:B------:R-:W-:Y:S02]  /*58e0*/  CS2R R144, SRZ ;  /* 0x0000000000907805 */ /* 0x000fe4000001ff00 */
[----:B------:R-:W-:Y:S02]  /*58f0*/  CS2R R90, SRZ ;  /* 0x00000000005a7805 */ /* 0x000fe4000001ff00 */
[----:B------:R-:W-:Y:S02]  /*5900*/  CS2R R88, SRZ ;  /* 0x0000000000587805 */ /* 0x000fe4000001ff00 */
[----:B------:R-:W-:Y:S02]  /*5910*/  CS2R R106, SRZ ;  /* 0x00000000006a7805 */ /* 0x000fe4000001ff00 */
[----:B------:R-:W-:Y:S02]  /*5920*/  CS2R R104, SRZ ;  /* 0x0000000000687805 */ /* 0x000fe4000001ff00 */
[----:B------:R-:W-:Y:S02]  /*5930*/  CS2R R122, SRZ ;  /* 0x00000000007a7805 */ /* 0x000fe4000001ff00 */
[----:B------:R-:W-:Y:S02]  /*5940*/  CS2R R120, SRZ ;  /* 0x0000000000787805 */ /* 0x000fe4000001ff00 */
[----:B------:R-:W-:Y:S02]  /*5950*/  CS2R R138, SRZ ;  /* 0x00000000008a7805 */ /* 0x000fe4000001ff00 */
[----:B------:R-:W-:Y:S01]  /*5960*/  CS2R R136, SRZ ;  /* 0x0000000000887805 */ /* 0x000fe2000001ff00 */
[----:B------:R-:W-:Y:S01]  /*5970*/  IMAD.MOV.U32 R101, RZ, RZ, 0x1 ;  /* 0x00000001ff657424 */ /* 0x000fe200078e00ff */
[----:B------:R3:W1:Y:S01]  /*5980*/  @P1 LDS.128 R96, [R7+0x400] ;  /* 0x0004000007601984 */ /* 0x0006620000000c00 */
[----:B------:R-:W-:Y:S03]  /*5990*/  @P1 IMAD.IADD R2, R2, 0x1, R174 ;  /* 0x0000000102021824 */ /* 0x000fe600078e02ae */
[----:B------:R3:W1:Y:S04]  /*59a0*/  @P1 LDS.128 R112, [R6+0x400] ;  /* 0x0004000006701984 */ /* 0x0006680000000c00 */
[----:B------:R3:W1:Y:S04]  /*59b0*/  @P1 LDS.128 R128, [R5+0x400] ;  /* 0x0004000005801984 */ /* 0x0006680000000c00 */
[----:B------:R3:W1:Y:S04]  /*59c0*/  @P1 LDS.128 R144, [R2+0x400] ;  /* 0x0004000002901984 */ /* 0x0006680000000c00 */
[----:B------:R3:W1:Y:S04]  /*59d0*/  @P1 LDS.128 R88, [R178+UR48+0x400] ;  /* 0x00040030b2581984 */ /* 0x0006680008000c00 */
[----:B------:R3:W1:Y:S04]  /*59e0*/  @P1 LDS.128 R104, [R177+0x400] ;  /* 0x00040000b1681984 */ /* 0x0006680000000c00 */
[----:B------:R3:W1:Y:S04]  /*59f0*/  @P1 LDS.128 R120, [R175+0x400] ;  /* 0x00040000af781984 */ /* 0x0006680000000c00 */
[----:B------:R3:W1:Y:S02]  /*5a00*/  @P1 LDS.128 R136, [R174+0x400] ;  /* 0x00040000ae881984 */ /* 0x0006640000000c00 */
.L_x_88:
[----:B------:R-:W-:Y:S05]  /*5a10*/  BSYNC B1 ;  /* 0x0000000000017941 */ /* 0x000fea0003800000 */
.L_x_87:
[----:B-1----:R-:W-:Y:S04]  /*5a20*/  SHF.R.U32.HI R3, RZ, 0x15, R80 ;  /* 0x00000015ff037819 */ /* 0x002fe80000011650 */
[----:B------:R-:W-:Y:S01]  /*5a30*/  LOP3.LUT P1, RZ, R3, 0x3, R162, 0x48, !PT ;  /* 0x0000000303ff7812 */ /* 0x000fe200078248a2 */
[----:B------:R-:W-:Y:S01]  /*5a40*/  @!UPT UIADD3 URZ, UPT, UPT, URZ, URZ, URZ ;  /* 0x000000fffffff290 */ /* 0x000fe2000fffe0ff */
[----:B----4-:R-:W-:Y:S11]  /*5a50*/  @P0 BRA `(.L_x_92) ;  /* 0x0000000000080947 */ /* 0x010ff60003800000 */
[----:B------:R-:W1:Y:S02]  /*5a60*/  SYNCS.PHASECHK.TRANS64.TRYWAIT P0, [R87+URZ+0xa0], R0 ;  /* 0x0000a000570075a7 */ /* 0x000e6400080011ff */
[----:B-1----:R-:W-:Y:S05]  /*5a70*/  @!P0 BRA `(.L_x_93) ;  /* 0x0000005800bc8947 */ /* 0x002fea0003800000 */
.L_x_92:
[----:B------:R-:W-:Y:S05]  /*5a80*/  @!P1 BRA `(.L_x_94) ;  /* 0x0000000000409947 */ /* 0x000fea0003800000 */
[----:B------:R-:W4:Y:S01]  /*5a90*/  LDCU.64 UR8, c[0x4][0x70] ;  /* 0x01000e00ff0877ac */ /* 0x000f220008000a00 */
[----:B------:R-:W-:Y:S01]  /*5aa0*/  MOV R3, 0x0 ;  /* 0x0000000000037802 */ /* 0x000fe20000000f00 */
[----:B------:R-:W-:Y:S02]  /*5ab0*/  HFMA2 R12, -RZ, RZ, 0, 5.9604644775390625e-08 ;  /* 0x00000001ff0c7431 */ /* 0x000fe400000001ff */
[----:B------:R-:W-:Y:S02]  /*5ac0*/  IMAD.MOV.U32 R8, RZ, RZ, 0x192 ;  /* 0x00000192ff087424 */ /* 0x000fe400078e00ff */
[----:B------:R-:W-:Y:S01]  /*5ad0*/  IMAD.MOV.U32 R13, RZ, RZ, RZ ;  /* 0x000000ffff0d7224 */ /* 0x000fe200078e00ff */
[----:B------:R-:W5:Y:S01]  /*5ae0*/  LDCU.64 UR6, c[0x4][0x78] ;  /* 0x01000f00ff0677ac */ /* 0x000f620008000a00 */
[----:B---3--:R-:W3:Y:S01]  /*5af0*/  LDC.64 R2, c[0x4][R3] ;  /* 0x0100000003027b82 */ /* 0x008ee20000000a00 */
[----:B------:R-:W1:Y:S01]  /*5b00*/  LDCU.64 UR4, c[0x4][0x10] ;  /* 0x01000200ff0477ac */ /* 0x000e620008000a00 */
[----:B----4-:R-:W-:Y:S01]  /*5b10*/  MOV R5, UR9 ;  /* 0x0000000900057c02 */ /* 0x010fe20008000f00 */
[----:B------:R-:W-:Y:S01]  /*5b20*/  IMAD.U32 R4, RZ, RZ, UR8 ;  /* 0x00000008ff047e24 */ /* 0x000fe2000f8e00ff */
[----:B-----5:R-:W-:Y:S01]  /*5b30*/  MOV R7, UR7 ;  /* 0x0000000700077c02 */ /* 0x020fe20008000f00 */
[----:B------:R-:W-:Y:S01]  /*5b40*/  IMAD.U32 R6, RZ, RZ, UR6 ;  /* 0x00000006ff067e24 */ /* 0x000fe2000f8e00ff */
[----:B-1----:R-:W-:Y:S01]  /*5b50*/  MOV R11, UR5 ;  /* 0x00000005000b7c02 */ /* 0x002fe20008000f00 */
[----:B------:R-:W-:Y:S02]  /*5b60*/  IMAD.U32 R10, RZ, RZ, UR4 ;  /* 0x00000004ff0a7e24 */ /* 0x000fe4000f8e00ff */
[----:B------:R-:W-:Y:S07]  /*5b70*/  LEPC R20, `(.L_x_94) ;  /* 0x000000001014794e */ /* 0x000fee0000000000 */
[----:B--23--:R-:W-:Y:S05]  /*5b80*/  CALL.ABS.NOINC R2 ;  /* 0x0000000002007343 */ /* 0x00cfea0003c00000 */
.L_x_94:
[----:B------:R-:W-:Y:S05]  /*5b90*/  WARPSYNC.ALL ;  /* 0x0000000000007948 */ /* 0x000fea0003800000 */
[----:B------:R-:W-:Y:S01]  /*5ba0*/  R2UR UR4, R80 ;  /* 0x00000000500472ca */ /* 0x000fe200000e0000 */
[--C-:B------:R-:W-:Y:S01]  /*5bb0*/  HADD2.F32 R82, -RZ, R88.reuse.H0_H0 ;  /* 0x20000058ff527230 */ /* 0x100fe20000004100 */
[----:B------:R-:W-:Y:S01]  /*5bc0*/  MOV R110, 0xfffffff0 ;  /* 0xfffffff0006e7802 */ /* 0x000fe20000000f00 */
[----:B------:R-:W-:Y:S01]  /*5bd0*/  HADD2.F32 R83, -RZ, R88.H1_H1 ;  /* 0x30000058ff537230 */ /* 0x000fe20000004100 */
[----:B------:R-:W-:Y:S01]  /*5be0*/  ISETP.NE.U32.AND P6, PT, R161, 0x1, PT ;  /* 0x00000001a100780c */ /* 0x000fe20003fc5070 */
[----:B------:R-:W-:Y:S01]  /*5bf0*/  HADD2.F32 R84, -RZ, R89.H1_H1 ;  /* 0x30000059ff547230 */ /* 0x000fe20000004100 */
[----:B------:R-:W-:Y:S01]  /*5c00*/  ISETP.NE.AND P0, PT, R170, RZ, PT ;  /* 0x000000ffaa00720c */ /* 0x000fe20003f05270 */
[--C-:B------:R-:W-:Y:S01]  /*5c10*/  HADD2.F32 R85, -RZ, R107.reuse.H0_H0 ;  /* 0x2000006bff557230 */ /* 0x100fe20000004100 */
[----:B------:R-:W-:Y:S01]  /*5c20*/  SEL R110, R110, 0x10, !P6 ;  /* 0x000000106e6e7807 */ /* 0x000fe20007000000 */
[----:B------:R-:W-:Y:S01]  /*5c30*/  HADD2.F32 R86, -RZ, R107.H1_H1 ;  /* 0x3000006bff567230 */ /* 0x000fe20000004100 */
[----:B------:R-:W-:Y:S02]  /*5c40*/  BSSY.RECONVERGENT B0, `(.L_x_95) ;  /* 0x00000fb000007945 */ /* 0x000fe40003800200 */
[----:B------:R-:W-:Y:S01]  /*5c50*/  IADD3 R179, PT, PT, R179, R110, RZ ;  /* 0x0000006eb3b37210 */ /* 0x000fe20007ffe0ff */
[----:B---3--:R-:W1:Y:S01]  /*5c60*/  LDTM.x64 R4, tmem[UR4] ;  /* 0x00000004000479ee */ /* 0x008e620008340000 */
[C---:B------:R-:W-:Y:S02]  /*5c70*/  IADD3 R180, PT, PT, R110.reuse, R177, RZ ;  /* 0x000000b16eb47210 */ /* 0x040fe40007ffe0ff */
[C---:B------:R-:W-:Y:S02]  /*5c80*/  IADD3 R182, PT, PT, R110.reuse, R175, RZ ;  /* 0x000000af6eb67210 */ /* 0x040fe40007ffe0ff */
[----:B------:R-:W-:Y:S01]  /*5c90*/  IADD3 R181, PT, PT, R110, R174, RZ ;  /* 0x000000ae6eb57210 */ /* 0x000fe20007ffe0ff */
[C---:B-12---:R-:W-:Y:S01]  /*5ca0*/  FMUL R0, R78.reuse, R4 ;  /* 0x000000044e007220 */ /* 0x046fe20000400000 */
[C---:B------:R-:W-:Y:S01]  /*5cb0*/  FMUL R2, R78.reuse, R5 ;  /* 0x000000054e027220 */ /* 0x040fe20000400000 */
[C---:B------:R-:W-:Y:S01]  /*5cc0*/  FMUL R3, R78.reuse, R6 ;  /* 0x000000064e037220 */ /* 0x040fe20000400000 */
[C---:B------:R-:W-:Y:S01]  /*5cd0*/  FMUL R7, R78.reuse, R7 ;  /* 0x000000074e077220 */ /* 0x040fe20000400000 */
[C---:B------:R-:W-:Y:S01]  /*5ce0*/  FFMA R0, R81.reuse, R82, R0 ;  /* 0x0000005251007223 */ /* 0x040fe20000000000 */
[----:B------:R-:W-:Y:S02]  /*5cf0*/  HADD2.F32 R82, -RZ, R89.H0_H0 ;  /* 0x20000059ff527230 */ /* 0x000fe40000004100 */
[C---:B------:R-:W-:Y:S01]  /*5d00*/  FFMA R2, R81.reuse, R83, R2 ;  /* 0x0000005351027223 */ /* 0x040fe20000000002 */
[--C-:B------:R-:W-:Y:S02]  /*5d10*/  HADD2.F32 R83, -RZ, R90.reuse.H0_H0 ;  /* 0x2000005aff537230 */ /* 0x100fe40000004100 */
[C---:B------:R-:W-:Y:S01]  /*5d20*/  FMUL R4, R78.reuse, R8 ;  /* 0x000000084e047220 */ /* 0x040fe20000400000 */
[----:B------:R-:W-:Y:S01]  /*5d30*/  FMUL R5, R78, R9 ;  /* 0x000000094e057220 */ /* 0x000fe20000400000 */
[C---:B------:R-:W-:Y:S01]  /*5d40*/  FFMA R3, R81.reuse, R82, R3 ;  /* 0x0000005251037223 */ /* 0x040fe20000000003 */
[----:B------:R-:W-:Y:S01]  /*5d50*/  HADD2.F32 R82, -RZ, R90.H1_H1 ;  /* 0x3000005aff527230 */ /* 0x000fe20000004100 */
[----:B------:R-:W-:Y:S01]  /*5d60*/  F2FP.F16.F32.PACK_AB R92, R2, R0 ;  /* 0x00000000025c723e */ /* 0x000fe200000000ff */
[C---:B------:R-:W-:Y:S01]  /*5d70*/  FFMA R7, R81.reuse, R84, R7 ;  /* 0x0000005451077223 */ /* 0x040fe20000000007 */
[C---:B------:R-:W-:Y:S01]  /*5d80*/  FFMA R4, R81.reuse, R83, R4 ;  /* 0x0000005351047223 */ /* 0x040fe20000000004 */
[--C-:B------:R-:W-:Y:S02]  /*5d90*/  HADD2.F32 R83, -RZ, R91.reuse.H0_H0 ;  /* 0x2000005bff537230 */ /* 0x100fe40000004100 */
[----:B------:R-:W-:Y:S01]  /*5da0*/  FFMA R5, R81, R82, R5 ;  /* 0x0000005251057223 */ /* 0x000fe20000000005 */
[C---:B------:R-:W-:Y:S01]  /*5db0*/  FMUL R6, R78.reuse, R10 ;  /* 0x0000000a4e067220 */ /* 0x040fe20000400000 */
[----:B------:R-:W-:Y:S01]  /*5dc0*/  HADD2.F32 R82, -RZ, R91.H1_H1 ;  /* 0x3000005bff527230 */ /* 0x000fe20000004100 */
[----:B------:R-:W-:Y:S01]  /*5dd0*/  F2FP.F16.F32.PACK_AB R93, R7, R3 ;  /* 0x00000003075d723e */ /* 0x000fe200000000ff */
[C---:B------:R-:W-:Y:S01]  /*5de0*/  FMUL R11, R78.reuse, R11 ;  /* 0x0000000b4e0b7220 */ /* 0x040fe20000400000 */
[----:B------:R-:W-:Y:S01]  /*5df0*/  F2FP.F16.F32.PACK_AB R94, R5, R4 ;  /* 0x00000004055e723e */ /* 0x000fe200000000ff */
[C---:B------:R-:W-:Y:S01]  /*5e00*/  FFMA R6, R81.reuse, R83, R6 ;  /* 0x0000005351067223 */ /* 0x040fe20000000006 */
[C---:B------:R-:W-:Y:S01]  /*5e10*/  FMUL R8, R78.reuse, R12 ;  /* 0x0000000c4e087220 */ /* 0x040fe20000400000 */
[----:B------:R-:W-:Y:S01]  /*5e20*/  FFMA R11, R81, R82, R11 ;  /* 0x00000052510b7223 */ /* 0x000fe2000000000b */
[--C-:B------:R-:W-:Y:S02]  /*5e30*/  HADD2.F32 R82, -RZ, R96.reuse.H0_H0 ;  /* 0x20000060ff527230 */ /* 0x100fe40000004100 */
[C---:B------:R-:W-:Y:S01]  /*5e40*/  FMUL R9, R78.reuse, R13 ;  /* 0x0000000d4e097220 */ /* 0x040fe20000400000 */
[----:B------:R-:W-:Y:S02]  /*5e50*/  HADD2.F32 R84, -RZ, R96.H1_H1 ;  /* 0x30000060ff547230 */ /* 0x000fe40000004100 */
[C---:B------:R-:W-:Y:S01]  /*5e60*/  FMUL R10, R78.reuse, R14 ;  /* 0x0000000e4e0a7220 */ /* 0x040fe20000400000 */
[--C-:B------:R-:W-:Y:S01]  /*5e70*/  HADD2.F32 R83, -RZ, R97.reuse.H0_H0 ;  /* 0x20000061ff537230 */ /* 0x100fe20000004100 */
[----:B------:R-:W-:Y:S01]  /*5e80*/  F2FP.F16.F32.PACK_AB R95, R11, R6 ;  /* 0x000000060b5f723e */ /* 0x000fe200000000ff */
[C---:B------:R-:W-:Y:S01]  /*5e90*/  FFMA R8, R81.reuse, R82, R8 ;  /* 0x0000005251087223 */ /* 0x040fe20000000008 */
[----:B------:R-:W-:Y:S02]  /*5ea0*/  HADD2.F32 R82, -RZ, R97.H1_H1 ;  /* 0x30000061ff527230 */ /* 0x000fe40000004100 */
[C---:B------:R-:W-:Y:S01]  /*5eb0*/  FFMA R9, R81.reuse, R84, R9 ;  /* 0x0000005451097223 */ /* 0x040fe20000000009 */
[----:B------:R-:W-:Y:S01]  /*5ec0*/  FFMA R10, R81, R83, R10 ;  /* 0x00000053510a7223 */ /* 0x000fe2000000000a */
[----:B------:R1:W-:Y:S01]  /*5ed0*/  STS.128 [R178+UR48+0x400], R92 ;  /* 0x0004005cb2007988 */ /* 0x0003e20008000c30 */
[C---:B------:R-:W-:Y:S01]  /*5ee0*/  FMUL R15, R78.reuse, R15 ;  /* 0x0000000f4e0f7220 */ /* 0x040fe20000400000 */
[--C-:B------:R-:W-:Y:S01]  /*5ef0*/  HADD2.F32 R83, -RZ, R98.reuse.H0_H0 ;  /* 0x20000062ff537230 */ /* 0x100fe20000004100 */
[----:B------:R-:W-:Y:S01]  /*5f00*/  F2FP.F16.F32.PACK_AB R116, R9, R8 ;  /* 0x000000080974723e */ /* 0x000fe200000000ff */
[----:B------:R-:W-:Y:S02]  /*5f10*/  HADD2.F32 R84, -RZ, R98.H1_H1 ;  /* 0x30000062ff547230 */ /* 0x000fe40000004100 */
[----:B------:R-:W-:Y:S01]  /*5f20*/  FFMA R15, R81, R82, R15 ;  /* 0x00000052510f7223 */ /* 0x000fe2000000000f */
[C---:B------:R-:W-:Y:S01]  /*5f30*/  FMUL R12, R78.reuse, R16 ;  /* 0x000000104e0c7220 */ /* 0x040fe20000400000 */
[C---:B------:R-:W-:Y:S01]  /*5f40*/  FMUL R13, R78.reuse, R17 ;  /* 0x000000114e0d7220 */ /* 0x040fe20000400000 */
[--C-:B------:R-:W-:Y:S02]  /*5f50*/  HADD2.F32 R82, -RZ, R99.reuse.H0_H0 ;  /* 0x20000063ff527230 */ /* 0x100fe40000004100 */
[C---:B------:R-:W-:Y:S01]  /*5f60*/  FMUL R14, R78.reuse, R18 ;  /* 0x000000124e0e7220 */ /* 0x040fe20000400000 */
[----:B------:R-:W-:Y:S01]  /*5f70*/  F2FP.F16.F32.PACK_AB R117, R15, R10 ;  /* 0x0000000a0f75723e */ /* 0x000fe200000000ff */
[C---:B------:R-:W-:Y:S01]  /*5f80*/  FFMA R12, R81.reuse, R83, R12 ;  /* 0x00000053510c7223 */ /* 0x040fe2000000000c */
[C---:B------:R-:W-:Y:S01]  /*5f90*/  FFMA R13, R81.reuse, R84, R13 ;  /* 0x00000054510d7223 */ /* 0x040fe2000000000d */
[----:B------:R-:W-:Y:S01]  /*5fa0*/  FFMA R14, R81, R82, R14 ;  /* 0x00000052510e7223 */ /* 0x000fe2000000000e */
[----:B------:R-:W-:Y:S02]  /*5fb0*/  HADD2.F32 R84, -RZ, R99.H1_H1 ;  /* 0x30000063ff547230 */ /* 0x000fe40000004100 */
[C---:B------:R-:W-:Y:S01]  /*5fc0*/  FMUL R19, R78.reuse, R19 ;  /* 0x000000134e137220 */ /* 0x040fe20000400000 */
[--C-:B------:R-:W-:Y:S01]  /*5fd0*/  HADD2.F32 R82, -RZ, R104.reuse.H0_H0 ;  /* 0x20000068ff527230 */ /* 0x100fe20000004100 */
[----:B------:R-:W-:Y:S01]  /*5fe0*/  F2FP.F16.F32.PACK_AB R118, R13, R12 ;  /* 0x0000000c0d76723e */ /* 0x000fe200000000ff */
[C---:B------:R-:W-:Y:S01]  /*5ff0*/  FMUL R16, R78.reuse, R20 ;  /* 0x000000144e107220 */ /* 0x040fe20000400000 */
[C---:B------:R-:W-:Y:S01]  /*6000*/  FFMA R19, R81.reuse, R84, R19 ;  /* 0x0000005451137223 */ /* 0x040fe20000000013 */
[----:B------:R-:W-:Y:S02]  /*6010*/  HADD2.F32 R84, -RZ, R104.H1_H1 ;  /* 0x30000068ff547230 */ /* 0x000fe40000004100 */
[C---:B------:R-:W-:Y:S01]  /*6020*/  FMUL R17, R78.reuse, R21 ;  /* 0x000000154e117220 */ /* 0x040fe20000400000 */
[----:B------:R-:W-:Y:S01]  /*6030*/  FFMA R16, R81, R82, R16 ;  /* 0x0000005251107223 */ /* 0x000fe20000000010 */
[--C-:B------:R-:W-:Y:S01]  /*6040*/  HADD2.F32 R82, -RZ, R105.reuse.H0_H0 ;  /* 0x20000069ff527230 */ /* 0x100fe20000004100 */
[----:B------:R-:W-:Y:S01]  /*6050*/  F2FP.F16.F32.PACK_AB R119, R19, R14 ;  /* 0x0000000e1377723e */ /* 0x000fe200000000ff */
[----:B------:R-:W-:Y:S01]  /*6060*/  FFMA R17, R81, R84, R17 ;  /* 0x0000005451117223 */ /* 0x000fe20000000011 */
[C---:B------:R-:W-:Y:S01]  /*6070*/  FMUL R18, R78.reuse, R22 ;  /* 0x000000164e127220 */ /* 0x040fe20000400000 */
[C---:B------:R-:W-:Y:S01]  /*6080*/  FMUL R23, R78.reuse, R23 ;  /* 0x000000174e177220 */ /* 0x040fe20000400000 */
[--C-:B------:R-:W-:Y:S01]  /*6090*/  HADD2.F32 R83, -RZ, R106.reuse.H0_H0 ;  /* 0x2000006aff537230 */ /* 0x100fe20000004100 */
[----:B------:R2:W-:Y:S01]  /*60a0*/  STS.128 [R179+0x400], R116 ;  /* 0x00040074b3007388 */ /* 0x0005e20000000c00 */
[----:B------:R-:W-:Y:S01]  /*60b0*/  F2FP.F16.F32.PACK_AB R124, R17, R16 ;  /* 0x00000010117c723e */ /* 0x000fe200000000ff */
[C---:B------:R-:W-:Y:S01]  /*60c0*/  FFMA R18, R81.reuse, R82, R18 ;  /* 0x0000005251127223 */ /* 0x040fe20000000012 */
[----:B------:R-:W-:Y:S02]  /*60d0*/  HADD2.F32 R82, -RZ, R105.H1_H1 ;  /* 0x30000069ff527230 */ /* 0x000fe40000004100 */
[C---:B------:R-:W-:Y:S01]  /*60e0*/  FMUL R20, R78.reuse, R24 ;  /* 0x000000184e147220 */ /* 0x040fe20000400000 */
[----:B------:R-:W-:Y:S02]  /*60f0*/  HADD2.F32 R84, -RZ, R106.H1_H1 ;  /* 0x3000006aff547230 */ /* 0x000fe40000004100 */
[C---:B------:R-:W-:Y:S01]  /*6100*/  FMUL R21, R78.reuse, R25 ;  /* 0x000000194e157220 */ /* 0x040fe20000400000 */
[C---:B------:R-:W-:Y:S01]  /*6110*/  FMUL R22, R78.reuse, R26 ;  /* 0x0000001a4e167220 */ /* 0x040fe20000400000 */
[C---:B------:R-:W-:Y:S01]  /*6120*/  FFMA R23, R81.reuse, R82, R23 ;  /* 0x0000005251177223 */ /* 0x040fe20000000017 */
[C---:B------:R-:W-:Y:S01]  /*6130*/  FFMA R20, R81.reuse, R83, R20 ;  /* 0x0000005351147223 */ /* 0x040fe20000000014 */
[C---:B------:R-:W-:Y:S01]  /*6140*/  FFMA R21, R81.reuse, R84, R21 ;  /* 0x0000005451157223 */ /* 0x040fe20000000015 */
[----:B------:R-:W-:Y:S01]  /*6150*/  FFMA R22, R81, R85, R22 ;  /* 0x0000005551167223 */ /* 0x000fe20000000016 */
[C---:B------:R-:W-:Y:S01]  /*6160*/  FMUL R27, R78.reuse, R27 ;  /* 0x0000001b4e1b7220 */ /* 0x040fe20000400000 */
[--C-:B------:R-:W-:Y:S01]  /*6170*/  HADD2.F32 R82, -RZ, R112.reuse.H0_H0 ;  /* 0x20000070ff527230 */ /* 0x100fe20000004100 */
[----:B------:R-:W-:Y:S01]  /*6180*/  F2FP.F16.F32.PACK_AB R125, R23, R18 ;  /* 0x00000012177d723e */ /* 0x000fe200000000ff */
[C---:B------:R-:W-:Y:S01]  /*6190*/  FMUL R24, R78.reuse, R28 ;  /* 0x0000001c4e187220 */ /* 0x040fe20000400000 */
[----:B------:R-:W-:Y:S01]  /*61a0*/  F2FP.F16.F32.PACK_AB R126, R21, R20 ;  /* 0x00000014157e723e */ /* 0x000fe200000000ff */
[C---:B------:R-:W-:Y:S01]  /*61b0*/  FFMA R27, R81.reuse, R86, R27 ;  /* 0x00000056511b7223 */ /* 0x040fe2000000001b */
[----:B------:R-:W-:Y:S02]  /*61c0*/  HADD2.F32 R84, -RZ, R112.H1_H1 ;  /* 0x30000070ff547230 */ /* 0x000fe40000004100 */
[----:B------:R-:W-:Y:S01]  /*61d0*/  FFMA R24, R81, R82, R24 ;  /* 0x0000005251187223 */ /* 0x000fe20000000018 */
[C---:B------:R-:W-:Y:S01]  /*61e0*/  FMUL R25, R78.reuse, R29 ;  /* 0x0000001d4e197220 */ /* 0x040fe20000400000 */
[--C-:B------:R-:W-:Y:S01]  /*61f0*/  HADD2.F32 R83, -RZ, R113.reuse.H0_H0 ;  /* 0x20000071ff537230 */ /* 0x100fe20000004100 */
[----:B------:R-:W-:Y:S01]  /*6200*/  F2FP.F16.F32.PACK_AB R127, R27, R22 ;  /* 0x000000161b7f723e */ /* 0x000fe200000000ff */
[C---:B------:R-:W-:Y:S01]  /*6210*/  FMUL R26, R78.reuse, R30 ;  /* 0x0000001e4e1a7220 */ /* 0x040fe20000400000 */
[----:B------:R-:W-:Y:S02]  /*6220*/  HADD2.F32 R82, -RZ, R113.H1_H1 ;  /* 0x30000071ff527230 */ /* 0x000fe40000004100 */
[C---:B------:R-:W-:Y:S01]  /*6230*/  FFMA R25, R81.reuse, R84, R25 ;  /* 0x0000005451197223 */ /* 0x040fe20000000019 */
[C---:B------:R-:W-:Y:S01]  /*6240*/  FMUL R31, R78.reuse, R31 ;  /* 0x0000001f4e1f7220 */ /* 0x040fe20000400000 */
[----:B------:R3:W-:Y:S01]  /*6250*/  STS.128 [R177+0x400], R124 ;  /* 0x0004007cb1007388 */ /* 0x0007e20000000c00 */
[----:B------:R-:W-:Y:S01]  /*6260*/  FFMA R26, R81, R83, R26 ;  /* 0x00000053511a7223 */ /* 0x000fe2000000001a */
[--C-:B------:R-:W-:Y:S01]  /*6270*/  HADD2.F32 R83, -RZ, R114.reuse.H0_H0 ;  /* 0x20000072ff537230 */ /* 0x100fe20000004100 */
[----:B-1----:R-:W-:Y:S01]  /*6280*/  F2FP.F16.F32.PACK_AB R92, R25, R24 ;  /* 0x00000018195c723e */ /* 0x002fe200000000ff */
[----:B------:R-:W-:Y:S01]  /*6290*/  FFMA R31, R81, R82, R31 ;  /* 0x00000052511f7223 */ /* 0x000fe2000000001f */
[C---:B------:R-:W-:Y:S01]  /*62a0*/  FMUL R28, R78.reuse, R32 ;  /* 0x000000204e1c7220 */ /* 0x040fe20000400000 */
[----:B------:R-:W-:Y:S02]  /*62b0*/  HADD2.F32 R82, -RZ, R114.H1_H1 ;  /* 0x30000072ff527230 */ /* 0x000fe40000004100 */
[C---:B------:R-:W-:Y:S01]  /*62c0*/  FMUL R29, R78.reuse, R33 ;  /* 0x000000214e1d7220 */ /* 0x040fe20000400000 */
[--C-:B------:R-:W-:Y:S01]  /*62d0*/  HADD2.F32 R85, -RZ, R115.reuse.H0_H0 ;  /* 0x20000073ff557230 */ /* 0x100fe20000004100 */
[----:B------:R-:W-:Y:S01]  /*62e0*/  F2FP.F16.F32.PACK_AB R93, R31, R26 ;  /* 0x0000001a1f5d723e */ /* 0x000fe200000000ff */
[C---:B------:R-:W-:Y:S01]  /*62f0*/  FFMA R28, R81.reuse, R83, R28 ;  /* 0x00000053511c7223 */ /* 0x040fe2000000001c */
        /* <DEDUP_REMOVED lines=16> */
[----:B------:R-:W-:Y:S01]  /*6400*/  HADD2.F32 R82, -RZ, R121.H1_H1 ;  /* 0x30000079ff527230 */ /* 0x000fe20000004100 */
[----:B------:R1:W-:Y:S01]  /*6410*/  STS.128 [R180+0x400], R92 ;  /* 0x0004005cb4007388 */ /* 0x0003e20000000c00 */
[C---:B------:R-:W-:Y:S01]  /*6420*/  FMUL R39, R78.reuse, R39 ;  /* 0x000000274e277220 */ /* 0x040fe20000400000 */
[----:B--2---:R-:W-:Y:S01]  /*6430*/  F2FP.F16.F32.PACK_AB R116, R33, R32 ;  /* 0x000000202174723e */ /* 0x004fe200000000ff */
[C---:B------:R-:W-:Y:S01]  /*6440*/  FFMA R34, R81.reuse, R83, R34 ;  /* 0x0000005351227223 */ /* 0x040fe20000000022 */
[--C-:B------:R-:W-:Y:S02]  /*6450*/  HADD2.F32 R83, -RZ, R122.reuse.H0_H0 ;  /* 0x2000007aff537230 */ /* 0x100fe40000004100 */
        /* <DEDUP_REMOVED lines=26> */
[----:B---3--:R-:W-:Y:S01]  /*6600*/  F2FP.F16.F32.PACK_AB R124, R41, R40 ;  /* 0x00000028297c723e */ /* 0x008fe200000000ff */
        /* <DEDUP_REMOVED lines=9> */
[C---:B------:R-:W-:Y:S01]  /*66a0*/  FFMA R45, R81.reuse, R84, R45 ;  /* 0x00000054512d7223 */ /* 0x040fe2000000002d */
[C---:B------:R-:W-:Y:S01]  /*66b0*/  FMUL R46, R78.reuse, R50 ;  /* 0x000000324e2e7220 */ /* 0x040fe20000400000 */
[----:B------:R-:W-:Y:S02]  /*66c0*/  HADD2.F32 R82, -RZ, R131.H1_H1 ;  /* 0x30000083ff527230 */ /* 0x000fe40000004100 */
[C---:B------:R-:W-:Y:S01]  /*66d0*/  FMUL R51, R78.reuse, R51 ;  /* 0x000000334e337220 */ /* 0x040fe20000400000 */
[C---:B------:R-:W-:Y:S01]  /*66e0*/  FMUL R48, R78.reuse, R52 ;  /* 0x000000344e307220 */ /* 0x040fe20000400000 */
[C---:B------:R-:W-:Y:S01]  /*66f0*/  FFMA R46, R81.reuse, R83, R46 ;  /* 0x00000053512e7223 */ /* 0x040fe2000000002e */
[--C-:B------:R-:W-:Y:S02]  /*6700*/  HADD2.F32 R83, -RZ, R136.reuse.H0_H0 ;  /* 0x20000088ff537230 */ /* 0x100fe40000004100 */
[C---:B------:R-:W-:Y:S01]  /*6710*/  FFMA R51, R81.reuse, R82, R51 ;  /* 0x0000005251337223 */ /* 0x040fe20000000033 */
[----:B------:R-:W-:Y:S02]  /*6720*/  HADD2.F32 R84, -RZ, R136.H1_H1 ;  /* 0x30000088ff547230 */ /* 0x000fe40000004100 */
[C---:B------:R-:W-:Y:S01]  /*6730*/  FMUL R49, R78.reuse, R53 ;  /* 0x000000354e317220 */ /* 0x040fe20000400000 */
[--C-:B------:R-:W-:Y:S02]  /*6740*/  HADD2.F32 R85, -RZ, R137.reuse.H0_H0 ;  /* 0x20000089ff557230 */ /* 0x100fe40000004100 */
[C---:B------:R-:W-:Y:S01]  /*6750*/  FMUL R50, R78.reuse, R54 ;  /* 0x000000364e327220 */ /* 0x040fe20000400000 */
[----:B------:R-:W-:Y:S02]  /*6760*/  HADD2.F32 R82, -RZ, R137.H1_H1 ;  /* 0x30000089ff527230 */ /* 0x000fe40000004100 */
[C---:B------:R-:W-:Y:S01]  /*6770*/  FMUL R55, R78.reuse, R55 ;  /* 0x000000374e377220 */ /* 0x040fe20000400000 */
[C---:B------:R-:W-:Y:S01]  /*6780*/  FFMA R48, R81.reuse, R83, R48 ;  /* 0x0000005351307223 */ /* 0x040fe20000000030 */
[C---:B------:R-:W-:Y:S01]  /*6790*/  FFMA R49, R81.reuse, R84, R49 ;  /* 0x0000005451317223 */ /* 0x040fe20000000031 */
[C---:B------:R-:W-:Y:S01]  /*67a0*/  FFMA R50, R81.reuse, R85, R50 ;  /* 0x0000005551327223 */ /* 0x040fe20000000032 */
[C---:B------:R-:W-:Y:S01]  /*67b0*/  FFMA R55, R81.reuse, R82, R55 ;  /* 0x0000005251377223 */ /* 0x040fe20000000037 */
[--C-:B------:R-:W-:Y:S02]  /*67c0*/  HADD2.F32 R83, -RZ, R138.reuse.H0_H0 ;  /* 0x2000008aff537230 */ /* 0x100fe40000004100 */
[C---:B------:R-:W-:Y:S01]  /*67d0*/  FMUL R52, R78.reuse, R56 ;  /* 0x000000384e347220 */ /* 0x040fe20000400000 */
        /* <DEDUP_REMOVED lines=9> */
[----:B------:R-:W-:Y:S01]  /*6870*/  FFMA R59, R81, R84, R59 ;  /* 0x00000054513b7223 */ /* 0x000fe2000000003b */
[--C-:B------:R-:W-:Y:S02]  /*6880*/  HADD2.F32 R82, -RZ, R144.reuse.H0_H0 ;  /* 0x20000090ff527230 */ /* 0x100fe40000004100 */
[C---:B------:R-:W-:Y:S01]  /*6890*/  FMUL R56, R78.reuse, R60 ;  /* 0x0000003c4e387220 */ /* 0x040fe20000400000 */
[----:B------:R-:W-:Y:S02]  /*68a0*/  HADD2.F32 R84, -RZ, R144.H1_H1 ;  /* 0x30000090ff547230 */ /* 0x000fe40000004100 */
[C---:B------:R-:W-:Y:S01]  /*68b0*/  FMUL R57, R78.reuse, R61 ;  /* 0x0000003d4e397220 */ /* 0x040fe20000400000 */
[--C-:B------:R-:W-:Y:S02]  /*68c0*/  HADD2.F32 R83, -RZ, R145.reuse.H0_H0 ;  /* 0x20000091ff537230 */ /* 0x100fe40000004100 */
[C---:B------:R-:W-:Y:S01]  /*68d0*/  FMUL R58, R78.reuse, R62 ;  /* 0x0000003e4e3a7220 */ /* 0x040fe20000400000 */
[----:B------:R-:W-:Y:S01]  /*68e0*/  F2FP.F16.F32.PACK_AB R126, R45, R44 ;  /* 0x0000002c2d7e723e */ /* 0x000fe200000000ff */
[----:B------:R-:W-:Y:S01]  /*68f0*/  FFMA R56, R81, R82, R56 ;  /* 0x0000005251387223 */ /* 0x000fe20000000038 */
[----:B------:R-:W-:Y:S01]  /*6900*/  F2FP.F16.F32.PACK_AB R127, R51, R46 ;  /* 0x0000002e337f723e */ /* 0x000fe200000000ff */
[C---:B------:R-:W-:Y:S01]  /*6910*/  FFMA R57, R81.reuse, R84, R57 ;  /* 0x0000005451397223 */ /* 0x040fe20000000039 */
[C---:B------:R-:W-:Y:S01]  /*6920*/  FFMA R58, R81.reuse, R83, R58 ;  /* 0x00000053513a7223 */ /* 0x040fe2000000003a */
[----:B------:R-:W-:Y:S02]  /*6930*/  HADD2.F32 R82, -RZ, R145.H1_H1 ;  /* 0x30000091ff527230 */ /* 0x000fe40000004100 */
[C---:B------:R-:W-:Y:S01]  /*6940*/  FMUL R63, R78.reuse, R63 ;  /* 0x0000003f4e3f7220 */ /* 0x040fe20000400000 */
[----:B------:R1:W-:Y:S01]  /*6950*/  STS.128 [R182+0x400], R124 ;  /* 0x0004007cb6007388 */ /* 0x0003e20000000c00 */
[--C-:B------:R-:W-:Y:S02]  /*6960*/  HADD2.F32 R83, -RZ, R146.reuse.H0_H0 ;  /* 0x20000092ff537230 */ /* 0x100fe40000004100 */
[C---:B------:R-:W-:Y:S01]  /*6970*/  FMUL R60, R78.reuse, R64 ;  /* 0x000000404e3c7220 */ /* 0x040fe20000400000 */
[----:B------:R-:W-:Y:S02]  /*6980*/  HADD2.F32 R84, -RZ, R146.H1_H1 ;  /* 0x30000092ff547230 */ /* 0x000fe40000004100 */
[C---:B------:R-:W-:Y:S01]  /*6990*/  FMUL R61, R78.reuse, R65 ;  /* 0x000000414e3d7220 */ /* 0x040fe20000400000 */
[--C-:B------:R-:W-:Y:S02]  /*69a0*/  HADD2.F32 R85, -RZ, R147.reuse.H0_H0 ;  /* 0x20000093ff557230 */ /* 0x100fe40000004100 */
[C---:B------:R-:W-:Y:S01]  /*69b0*/  FMUL R62, R78.reuse, R66 ;  /* 0x000000424e3e7220 */ /* 0x040fe20000400000 */
[----:B------:R-:W-:Y:S02]  /*69c0*/  HADD2.F32 R86, -RZ, R147.H1_H1 ;  /* 0x30000093ff567230 */ /* 0x000fe40000004100 */
[----:B------:R-:W-:Y:S01]  /*69d0*/  FFMA R63, R81, R82, R63 ;  /* 0x00000052513f7223 */ /* 0x000fe2000000003f */
[----:B------:R-:W-:Y:S01]  /*69e0*/  FMUL R67, R78, R67 ;  /* 0x000000434e437220 */ /* 0x000fe20000400000 */
[----:B------:R-:W-:Y:S01]  /*69f0*/  F2FP.F16.F32.PACK_AB R132, R49, R48 ;  /* 0x000000303184723e */ /* 0x000fe200000000ff */
[----:B------:R-:W-:Y:S01]  /*6a00*/  FFMA R60, R81, R83, R60 ;  /* 0x00000053513c7223 */ /* 0x000fe2000000003c */
[----:B------:R-:W-:Y:S01]  /*6a10*/  F2FP.F16.F32.PACK_AB R133, R55, R50 ;  /* 0x000000323785723e */ /* 0x000fe200000000ff */
[----:B------:R-:W-:Y:S01]  /*6a20*/  FFMA R61, R81, R84, R61 ;  /* 0x00000054513d7223 */ /* 0x000fe2000000003d */
[----:B------:R-:W-:Y:S01]  /*6a30*/  F2FP.F16.F32.PACK_AB R134, R53, R52 ;  /* 0x000000343586723e */ /* 0x000fe200000000ff */
[----:B------:R-:W-:Y:S01]  /*6a40*/  FFMA R62, R81, R85, R62 ;  /* 0x00000055513e7223 */ /* 0x000fe2000000003e */
[----:B------:R-:W-:Y:S01]  /*6a50*/  F2FP.F16.F32.PACK_AB R135, R59, R54 ;  /* 0x000000363b87723e */ /* 0x000fe200000000ff */
[----:B------:R-:W-:Y:S01]  /*6a60*/  FFMA R67, R81, R86, R67 ;  /* 0x0000005651437223 */ /* 0x000fe20000000043 */
[----:B------:R-:W-:Y:S02]  /*6a70*/  F2FP.F16.F32.PACK_AB R140, R57, R56 ;  /* 0x00000038398c723e */ /* 0x000fe400000000ff */
[----:B------:R-:W-:Y:S01]  /*6a80*/  F2FP.F16.F32.PACK_AB R141, R63, R58 ;  /* 0x0000003a3f8d723e */ /* 0x000fe200000000ff */
[----:B------:R1:W-:Y:S01]  /*6a90*/  STS.128 [R174+0x400], R132 ;  /* 0x00040084ae007388 */ /* 0x0003e20000000c00 */
[----:B------:R-:W-:Y:S02]  /*6aa0*/  F2FP.F16.F32.PACK_AB R142, R61, R60 ;  /* 0x0000003c3d8e723e */ /* 0x000fe400000000ff */
[----:B------:R-:W-:Y:S05]  /*6ab0*/  F2FP.F16.F32.PACK_AB R143, R67, R62 ;  /* 0x0000003e438f723e */ /* 0x000fea00000000ff */
[----:B------:R1:W-:Y:S01]  /*6ac0*/  STS.128 [R181+0x400], R140 ;  /* 0x0004008cb5007388 */ /* 0x0003e20000000c00 */
[----:B------:R-:W-:Y:S01]  /*6ad0*/  @!PT LDS RZ, [RZ] ;  /* 0x00000000fffff984 */ /* 0x000fe20000000800 */
[----:B------:R-:W-:Y:S01]  /*6ae0*/  @!PT LDS RZ, [RZ] ;  /* 0x00000000fffff984 */ /* 0x000fe20000000800 */
[----:B------:R-:W-:Y:S01]  /*6af0*/  @!PT LDS RZ, [RZ] ;  /* 0x00000000fffff984 */ /* 0x000fe20000000800 */
[----:B------:R-:W-:Y:S01]  /*6b00*/  @!PT LDS RZ, [RZ] ;  /* 0x00000000fffff984 */ /* 0x000fe20000000800 */
[----:B------:R2:W-:Y:S07]  /*6b10*/  MEMBAR.ALL.CTA ;  /* 0x0000000000007992 */ /* 0x0005ee0000008000 */
[----:B--2---:R-:W2:Y:S02]  /*6b20*/  FENCE.VIEW.ASYNC.S ;  /* 0x00000000000073c6 */ /* 0x004ea40000000000 */
[----:B--2---:R-:W-:Y:S06]  /*6b30*/  BAR.SYNC.DEFER_BLOCKING 0x1, 0x80 ;  /* 0x0042000000007b1d */ /* 0x004fec0000010000 */
[----:B------:R-:W-:Y:S05]  /*6b40*/  @P0 BRA `(.L_x_96) ;  /* 0x0000000000280947 */ /* 0x000fea0003800000 */
[----:B------:R-:W-:Y:S02]  /*6b50*/  UIADD3 UR4, UPT, UPT, UR48, 0x400, URZ ;  /* 0x0000040030047890 */ /* 0x000fe4000fffe0ff */
[----:B------:R-:W-:Y:S01]  /*6b60*/  UIADD3 UR6, UP0, UPT, UR52, 0x680, URZ ;  /* 0x0000068034067890 */ /* 0x000fe2000ff1e0ff */
[----:B------:R-:W-:Y:S03]  /*6b70*/  UMOV UR43, UR36 ;  /* 0x00000024002b7c82 */ /* 0x000fe60008000000 */
[----:B------:R-:W-:Y:S01]  /*6b80*/  MOV R163, UR4 ;  /* 0x0000000400a37c02 */ /* 0x000fe20008000f00 */
[----:B------:R-:W-:Y:S03]  /*6b90*/  UIADD3.X UR7, UPT, UPT, URZ, UR53, URZ, UP0, !UPT ;  /* 0x00000035ff077290 */ /* 0x000fe600087fe4ff */
[----:B------:R-:W-:Y:S11]  /*6ba0*/  R2UR UR40, R163 ;  /* 0x00000000a32872ca */ /* 0x000ff600000e0000 */
[----:B------:R-:W-:Y:S02]  /*6bb0*/  @!UPT UIADD3 URZ, UPT, UPT, URZ, URZ, URZ ;  /* 0x000000fffffff290 */ /* 0x000fe4000fffe0ff */
[----:B------:R2:W-:Y:S01]  /*6bc0*/  UTMASTG.3D [UR40], [UR6] ;  /* 0x00000028060073b5 */ /* 0x0005e20008010000 */
[----:B------:R0:W-:Y:S01]  /*6bd0*/  UTMACMDFLUSH ;  /* 0x00000000000079b7 */ /* 0x0001e20000000000 */
[----:B--2---:R-:W-:Y:S04]  /*6be0*/  DEPBAR.LE SB0, 0x1 ;  /* 0x000080400000791a */ /* 0x004fe80000000000 */
.L_x_96:
[----:B------:R-:W-:Y:S05]  /*6bf0*/  BSYNC.RECONVERGENT B0 ;  /* 0x0000000000007941 */ /* 0x000fea0003800200 */
.L_x_95:
[----:B------:R-:W-:Y:S01]  /*6c00*/  BAR.SYNC.DEFER_BLOCKING 0x1, 0x80 ;  /* 0x0042000000007b1d */ /* 0x000fe20000010000 */
[----:B------:R-:W-:Y:S01]  /*6c10*/  ISETP.NE.AND P1, PT, R176, RZ, PT ;  /* 0x000000ffb000720c */ /* 0x000fe20003f25270 */
[----:B------:R-:W-:Y:S01]  /*6c20*/  UISETP.NE.AND UP0, UPT, UR49, URZ, UPT ;  /* 0x000000ff3100728c */ /* 0x000fe2000bf05270 */
[----:B------:R-:W-:Y:S11]  /*6c30*/  LEA R3, R101, UR48, 0x3 ;  /* 0x0000003065037c11 */ /* 0x000ff6000f8e18ff */
[----:B------:R-:W-:Y:S01]  /*6c40*/  @P1 SHF.L.U32 R2, R167, 0x1f, RZ ;  /* 0x0000001fa7021819 */ /* 0x000fe200000006ff */
[----:B------:R-:W-:Y:S06]  /*6c50*/  BRA.U !UP0, `(.L_x_97) ;  /* 0x0000000108247547 */ /* 0x000fec000b800000 */
[----:B------:R-:W-:Y:S01]  /*6c60*/  IMAD.U32 R5, RZ, RZ, UR51 ;  /* 0x00000033ff057e24 */ /* 0x000fe2000f8e00ff */
[----:B------:R-:W-:Y:S01]  /*6c70*/  MOV R0, UR37 ;  /* 0x0000002500007c02 */ /* 0x000fe20008000f00 */
[----:B------:R-:W-:Y:S03]  /*6c80*/  UIADD3 UR51, UPT, UPT, UR51, 0x1, URZ ;  /* 0x0000000133337890 */ /* 0x000fe6000fffe0ff */
[----:B------:R-:W-:Y:S01]  /*6c90*/  @P1 LEA R5, R5, UR48, 0x3 ;  /* 0x0000003005051c11 */ /* 0x000fe2000f8e18ff */
[----:B------:R-:W-:Y:S04]  /*6ca0*/  UISETP.NE.AND UP0, UPT, UR51, 0x4, UPT ;  /* 0x000000043300788c */ /* 0x000fe8000bf05270 */
[----:B------:R-:W-:Y:S01]  /*6cb0*/  @P1 VIADD R5, R5, 0x50 ;  /* 0x0000005005051836 */ /* 0x000fe20000000000 */
[----:B------:R-:W-:Y:S04]  /*6cc0*/  USEL UR51, UR51, URZ, UP0 ;  /* 0x000000ff33337287 */ /* 0x000fe80008000000 */
[----:B------:R-:W-:Y:S04]  /*6cd0*/  @P1 PRMT R0, R0, 0x654, R5 ;  /* 0x0000065400001816 */ /* 0x000fe80000000005 */
[----:B------:R2:W-:Y:S04]  /*6ce0*/  @P1 SYNCS.ARRIVE.TRANS64.RED.A1T0 RZ, [R0+URZ], RZ ;  /* 0x000000ff00ff19a7 */ /* 0x0005e800081004ff */
.L_x_97:
[----:B------:R-:W3:Y:S01]  /*6cf0*/  @P1 SYNCS.PHASECHK.TRANS64.TRYWAIT P0, [R3+URZ+0x30], R2 ;  /* 0x00003002030015a7 */ /* 0x000ee200080011ff */
[----:B------:R-:W-:Y:S01]  /*6d00*/  BSSY B1, `(.L_x_98) ;  /* 0x000001f000017945 */ /* 0x000fe20003800000 */
[----:B---3--:R-:W-:Y:S03]  /*6d10*/  @P1 SEL R103, RZ, 0x1, !P0 ;  /* 0x00000001ff671807 */ /* 0x008fe60004000000 */
[----:B------:R-:W-:Y:S05]  /*6d20*/  @!P1 BRA `(.L_x_99) ;  /* 0x0000000000709947 */ /* 0x000fea0003800000 */
[----:B------:R-:W-:Y:S01]  /*6d30*/  ISETP.NE.AND P1, PT, R108, RZ, PT ;  /* 0x000000ff6c00720c */ /* 0x000fe20003f25270 */
[----:B------:R-:W-:Y:S01]  /*6d40*/  BSSY B0, `(.L_x_100) ;  /* 0x000000b000007945 */ /* 0x000fe20003800000 */
[----:B------:R-:W-:Y:S11]  /*6d50*/  ISETP.NE.AND P0, PT, R103, RZ, PT ;  /* 0x000000ff6700720c */ /* 0x000ff60003f05270 */
[----:B------:R-:W-:Y:S05]  /*6d60*/  @P1 IMAD R4, R101, 0x4000, R178 ;  /* 0x0000400065041824 */ /* 0x000fea00078e02b2 */
[----:B------:R-:W-:Y:S04]  /*6d70*/  @P1 IADD3 R9, PT, PT, R4, UR48, RZ ;  /* 0x0000003004091c10 */ /* 0x000fe8000fffe0ff */
[----:B------:R-:W-:Y:S01]  /*6d80*/  @P1 IADD3 R7, PT, PT, R102, R9, RZ ;  /* 0x0000000966071210 */ /* 0x000fe20007ffe0ff */
[--C-:B------:R-:W-:Y:S02]  /*6d90*/  @P1 IMAD.IADD R5, R100, 0x1, R9.reuse ;  /* 0x0000000164051824 */ /* 0x100fe400078e0209 */
[----:B------:R-:W-:Y:S01]  /*6da0*/  @P1 IMAD.IADD R2, R110, 0x1, R9 ;  /* 0x000000016e021824 */ /* 0x000fe200078e0209 */
[----:B------:R-:W-:Y:S06]  /*6db0*/  @P0 BRA `(.L_x_101) ;  /* 0x00000000000c0947 */ /* 0x000fec0003800000 */
[----:B--2---:R-:W-:Y:S04]  /*6dc0*/  SHF.L.U32 R0, R167, 0x1f, RZ ;  /* 0x0000001fa7007819 */ /* 0x004fe800000006ff */
[----:B------:R-:W2:Y:S02]  /*6dd0*/  SYNCS.PHASECHK.TRANS64.TRYWAIT P0, [R3+URZ+0x30], R0 ;  /* 0x00003000030075a7 */ /* 0x000ea400080011ff */
[----:B--2---:R-:W-:Y:S05]  /*6de0*/  @!P0 BRA `(.L_x_102) ;  /* 0x0000004400f48947 */ /* 0x004fea0003800000 */
.L_x_101:
[----:B------:R-:W-:Y:S05]  /*6df0*/  BSYNC B0 ;  /* 0x0000000000007941 */ /* 0x000fea0003800000 */
.L_x_100:
[----:B------:R-:W-:Y:S01]  /*6e00*/  ISETP.NE.AND P0, PT, R108, RZ, PT ;  /* 0x000000ff6c00720c */ /* 0x000fe20003f05270 */
[----:B------:R-:W-:Y:S11]  /*6e10*/  VIADD R101, R101, 0x1 ;  /* 0x0000000165657836 */ /* 0x000ff60000000000 */
[----:B------:R-:W-:Y:S01]  /*6e20*/  @!UPT UIADD3 URZ, UPT, UPT, URZ, URZ, URZ ;  /* 0x000000fffffff290 */ /* 0x000fe2000fffe0ff */
[----:B------:R3:W4:Y:S01]  /*6e30*/  @P0 LDS.128 R88, [R4+UR48+0x400] ;  /* 0x0004003004580984 */ /* 0x0007220008000c00 */
[--C-:B--2---:R-:W-:Y:S01]  /*6e40*/  @P0 IMAD.IADD R3, R102, 0x1, R5.reuse ;  /* 0x0000000166030824 */ /* 0x104fe200078e0205 */
[C---:B------:R-:W-:Y:S01]  /*6e50*/  @P0 IADD3 R0, PT, PT, R110.reuse, R7, RZ ;  /* 0x000000076e000210 */ /* 0x040fe20007ffe0ff */
[C---:B------:R-:W-:Y:S01]  /*6e60*/  @P0 IMAD.IADD R6, R110.reuse, 0x1, R5 ;  /* 0x000000016e060824 */ /* 0x040fe200078e0205 */
[----:B------:R3:W2:Y:S02]  /*6e70*/  @P0 LDS.128 R96, [R2+0x400] ;  /* 0x0004000002600984 */ /* 0x0006a40000000c00 */
[----:B------:R-:W-:Y:S02]  /*6e80*/  @P0 IADD3 R8, PT, PT, R110, R3, RZ ;  /* 0x000000036e080210 */ /* 0x000fe40007ffe0ff */
[----:B------:R3:W1:Y:S04]  /*6e90*/  @P0 LDS.128 R104, [R7+0x400] ;  /* 0x0004000007680984 */ /* 0x0006680000000c00 */
[----:B------:R3:W1:Y:S04]  /*6ea0*/  @P0 LDS.128 R112, [R0+0x400] ;  /* 0x0004000000700984 */ /* 0x0006680000000c00 */
[----:B------:R3:W1:Y:S04]  /*6eb0*/  @P0 LDS.128 R120, [R5+0x400] ;  /* 0x0004000005780984 */ /* 0x0006680000000c00 */
[----:B------:R3:W1:Y:S04]  /*6ec0*/  @P0 LDS.128 R128, [R6+0x400] ;  /* 0x0004000006800984 */ /* 0x0006680000000c00 */
[----:B------:R3:W1:Y:S04]  /*6ed0*/  @P0 LDS.128 R136, [R3+0x400] ;  /* 0x0004000003880984 */ /* 0x0006680000000c00 */
[----:B------:R3:W1:Y:S02]  /*6ee0*/  @P0 LDS.128 R144, [R8+0x400] ;  /* 0x0004000008900984 */ /* 0x0006640000000c00 */
.L_x_99:
[----:B------:R-:W-:Y:S05]  /*6ef0*/  BSYNC B1 ;  /* 0x0000000000017941 */ /* 0x000fea0003800000 */
.L_x_98:
[----:B---3--:R-:W-:Y:S05]  /*6f00*/  VIADD R3, R80, 0x40 ;  /* 0x0000004050037836 */ /* 0x008fea0000000000 */
[----:B------:R-:W-:Y:S04]  /*6f10*/  SHF.R.U32.HI R3, RZ, 0x15, R3 ;  /* 0x00000015ff037819 */ /* 0x000fe80000011603 */
[----:B------:R-:W-:Y:S11]  /*6f20*/  LOP3.LUT P0, RZ, R3, 0x3, R162, 0x48, !PT ;  /* 0x0000000303ff7812 */ /* 0x000ff600078048a2 */
[----:B------:R-:W-:Y:S02]  /*6f30*/  @!UPT UIADD3 URZ, UPT, UPT, URZ, URZ, URZ ;  /* 0x000000fffffff290 */ /* 0x000fe4000fffe0ff */
[----:B------:R-:W-:Y:S05]  /*6f40*/  @!P0 BRA `(.L_x_103) ;  /* 0x0000000000408947 */ /* 0x000fea0003800000 */
[----:B------:R-:W3:Y:S01]  /*6f50*/  LDCU.64 UR8, c[0x4][0x70] ;  /* 0x01000e00ff0877ac */ /* 0x000ee20008000a00 */
[----:B------:R-:W-:Y:S01]  /*6f60*/  MOV R3, 0x0 ;  /* 0x0000000000037802 */ /* 0x000fe20000000f00 */
[----:B------:R-:W-:Y:S02]  /*6f70*/  HFMA2 R12, -RZ, RZ, 0, 5.9604644775390625e-08 ;  /* 0x00000001ff0c7431 */ /* 0x000fe400000001ff */
[----:B------:R-:W-:Y:S02]  /*6f80*/  IMAD.MOV.U32 R8, RZ, RZ, 0x192 ;  /* 0x00000192ff087424 */ /* 0x000fe400078e00ff */
[----:B------:R-:W-:Y:S01]  /*6f90*/  IMAD.MOV.U32 R13, RZ, RZ, RZ ;  /* 0x000000ffff0d7224 */ /* 0x000fe200078e00ff */
[----:B------:R-:W5:Y:S01]  /*6fa0*/  LDCU.64 UR6, c[0x4][0x78] ;  /* 0x01000f00ff0677ac */ /* 0x000f620008000a00 */
[----:B------:R-:W1:Y:S01]  /*6fb0*/  LDC.64 R2, c[0x4][R3] ;  /* 0x0100000003027b82 */ /* 0x000e620000000a00 */
[----:B------:R-:W2:Y:S01]  /*6fc0*/  LDCU.64 UR4, c[0x4][0x10] ;  /* 0x01000200ff0477ac */ /* 0x000ea20008000a00 */
[----:B---3--:R-:W-:Y:S01]  /*6fd0*/  MOV R5, UR9 ;  /* 0x0000000900057c02 */ /* 0x008fe20008000f00 */
[----:B------:R-:W-:Y:S01]  /*6fe0*/  IMAD.U32 R4, RZ, RZ, UR8 ;  /* 0x00000008ff047e24 */ /* 0x000fe2000f8e00ff */
[----:B-----5:R-:W-:Y:S01]  /*6ff0*/  MOV R7, UR7 ;  /* 0x0000000700077c02 */ /* 0x020fe20008000f00 */
[----:B------:R-:W-:Y:S01]  /*7000*/  IMAD.U32 R6, RZ, RZ, UR6 ;  /* 0x00000006ff067e24 */ /* 0x000fe2000f8e00ff */
[----:B--2---:R-:W-:Y:S01]  /*7010*/  MOV R11, UR5 ;  /* 0x00000005000b7c02 */ /* 0x004fe20008000f00 */
[----:B------:R-:W-:Y:S02]  /*7020*/  IMAD.U32 R10, RZ, RZ, UR4 ;  /* 0x00000004ff0a7e24 */ /* 0x000fe4000f8e00ff */
[----:B------:R-:W-:Y:S07]  /*7030*/  LEPC R20, `(.L_x_103) ;  /* 0x000000001014794e */ /* 0x000fee0000000000 */
[----:B-1--4-:R-:W-:Y:S05]  /*7040*/  CALL.ABS.NOINC R2 ;  /* 0x0000000002007343 */ /* 0x012fea0003c00000 */
.L_x_103:
[----:B------:R-:W-:Y:S05]  /*7050*/  WARPSYNC.ALL ;  /* 0x0000000000007948 */ /* 0x000fea0003800000 */
[----:B------:R-:W-:Y:S01]  /*7060*/  R2UR UR4, R80 ;  /* 0x00000000500472ca */ /* 0x000fe200000e0000 */
[--C-:B----4-:R-:W-:Y:S01]  /*7070*/  HADD2.F32 R82, -RZ, R88.reuse.H0_H0 ;  /* 0x20000058ff527230 */ /* 0x110fe20000004100 */
[----:B------:R-:W-:Y:S01]  /*7080*/  ISETP.NE.AND P6, PT, R176, RZ, PT ;  /* 0x000000ffb000720c */ /* 0x000fe20003fc5270 */
[----:B------:R-:W-:Y:S01]  /*7090*/  HADD2.F32 R83, -RZ, R88.H1_H1 ;  /* 0x30000058ff537230 */ /* 0x000fe20000004100 */
[----:B--2---:R-:W-:Y:S01]  /*70a0*/  MOV R0, UR51 ;  /* 0x0000003300007c02 */ /* 0x004fe20008000f00 */
[--C-:B------:R-:W-:Y:S01]  /*70b0*/  HADD2.F32 R84, -RZ, R89.reuse.H0_H0 ;  /* 0x20000059ff547230 */ /* 0x100fe20000004100 */
[----:B------:R-:W-:Y:S01]  /*70c0*/  MOV R85, UR37 ;  /* 0x0000002500557c02 */ /* 0x000fe20008000f00 */
[----:B------:R-:W-:Y:S01]  /*70d0*/  HADD2.F32 R86, -RZ, R89.H1_H1 ;  /* 0x30000059ff567230 */ /* 0x000fe20000004100 */
[----:B------:R-:W-:Y:S01]  /*70e0*/  ISETP.NE.AND P0, PT, R170, RZ, PT ;  /* 0x000000ffaa00720c */ /* 0x000fe20003f05270 */
[----:B------:R-:W-:Y:S04]  /*70f0*/  BSSY.RECONVERGENT B0, `(.L_x_104) ;  /* 0x00000fc000007945 */ /* 0x000fe80003800200 */
[----:B------:R-:W2:Y:S02]  /*7100*/  LDTM.x64 R4, tmem[UR4+0x40] ;  /* 0x00004004000479ee */ /* 0x000ea40008340000 */
[----:B------:R-:W-:Y:S04]  /*7110*/  @P6 LEA R0, R0, UR48, 0x3 ;  /* 0x0000003000006c11 */ /* 0x000fe8000f8e18ff */
[----:B------:R-:W-:Y:S04]  /*7120*/  @P6 IADD3 R0, PT, PT, R0, 0x50, RZ ;  /* 0x0000005000006810 */ /* 0x000fe80007ffe0ff */
[----:B------:R-:W-:Y:S01]  /*7130*/  @P6 PRMT R85, R85, 0x654, R0 ;  /* 0x0000065455556816 */ /* 0x000fe20000000000 */
[C---:B--2---:R-:W-:Y:S01]  /*7140*/  FMUL R0, R78.reuse, R4 ;  /* 0x000000044e007220 */ /* 0x044fe20000400000 */
[C---:B------:R-:W-:Y:S01]  /*7150*/  FMUL R2, R78.reuse, R5 ;  /* 0x000000054e027220 */ /* 0x040fe20000400000 */
[C---:B------:R-:W-:Y:S01]  /*7160*/  FMUL R3, R78.reuse, R6 ;  /* 0x000000064e037220 */ /* 0x040fe20000400000 */
[C---:B------:R-:W-:Y:S01]  /*7170*/  FMUL R7, R78.reuse, R7 ;  /* 0x000000074e077220 */ /* 0x040fe20000400000 */
[C---:B------:R-:W-:Y:S01]  /*7180*/  FFMA R0, R81.reuse, R82, R0 ;  /* 0x0000005251007223 */ /* 0x040fe20000000000 */
[C---:B------:R-:W-:Y:S01]  /*7190*/  FFMA R2, R81.reuse, R83, R2 ;  /* 0x0000005351027223 */ /* 0x040fe20000000002 */
[--C-:B------:R-:W-:Y:S02]  /*71a0*/  HADD2.F32 R83, -RZ, R90.reuse.H0_H0 ;  /* 0x2000005aff537230 */ /* 0x100fe40000004100 */
[C---:B------:R-:W-:Y:S01]  /*71b0*/  FFMA R3, R81.reuse, R84, R3 ;  /* 0x0000005451037223 */ /* 0x040fe20000000003 */
[----:B------:R-:W-:Y:S01]  /*71c0*/  FFMA R7, R81, R86, R7 ;  /* 0x0000005651077223 */ /* 0x000fe20000000007 */
[----:B------:R-:W-:Y:S01]  /*71d0*/  FMUL R4, R78, R8 ;  /* 0x000000084e047220 */ /* 0x000fe20000400000 */
[----:B-1----:R-:W-:Y:S01]  /*71e0*/  F2FP.F16.F32.PACK_AB R92, R2, R0 ;  /* 0x00000000025c723e */ /* 0x002fe200000000ff */
[----:B------:R-:W-:Y:S02]  /*71f0*/  HADD2.F32 R82, -RZ, R90.H1_H1 ;  /* 0x3000005aff527230 */ /* 0x000fe40000004100 */
[C---:B------:R-:W-:Y:S01]  /*7200*/  FMUL R5, R78.reuse, R9 ;  /* 0x000000094e057220 */ /* 0x040fe20000400000 */
[----:B------:R-:W-:Y:S01]  /*7210*/  F2FP.F16.F32.PACK_AB R93, R7, R3 ;  /* 0x00000003075d723e */ /* 0x000fe200000000ff */
        /* <DEDUP_REMOVED lines=19> */
[----:B------:R1:W-:Y:S01]  /*7350*/  STS.128 [R178+UR48+0x4400], R92 ;  /* 0x0044005cb2007988 */ /* 0x0003e20008000c30 */
        /* <DEDUP_REMOVED lines=8> */
[C---:B------:R-:W-:Y:S01]  /*73e0*/  FMUL R14, R78.reuse, R18 ;  /* 0x000000124e0e7220 */ /* 0x040fe20000400000 */
[----:B------:R-:W-:Y:S01]  /*73f0*/  F2FP.F16.F32.PACK_AB R117, R15, R10 ;  /* 0x0000000a0f75723e */ /* 0x000fe200000000ff */
[C---:B------:R-:W-:Y:S01]  /*7400*/  FFMA R12, R81.reuse, R3, R12 ;  /* 0x00000003510c7223 */ /* 0x040fe2000000000c */
[--C-:B------:R-:W-:Y:S02]  /*7410*/  HADD2.F32 R3, -RZ, R99.reuse.H0_H0 ;  /* 0x20000063ff037230 */ /* 0x100fe40000004100 */
[C---:B------:R-:W-:Y:S01]  /*7420*/  FFMA R13, R81.reuse, R0, R13 ;  /* 0x00000000510d7223 */ /* 0x040fe2000000000d */
[----:B------:R-:W-:Y:S02]  /*7430*/  HADD2.F32 R2, -RZ, R99.H1_H1 ;  /* 0x30000063ff027230 */ /* 0x000fe40000004100 */
[C---:B------:R-:W-:Y:S01]  /*7440*/  FMUL R19, R78.reuse, R19 ;  /* 0x000000134e137220 */ /* 0x040fe20000400000 */
[--C-:B------:R-:W-:Y:S02]  /*7450*/  HADD2.F32 R83, -RZ, R104.reuse.H0_H0 ;  /* 0x20000068ff537230 */ /* 0x100fe40000004100 */
[----:B------:R-:W-:Y:S01]  /*7460*/  FFMA R14, R81, R3, R14 ;  /* 0x00000003510e7223 */ /* 0x000fe2000000000e */
[----:B------:R-:W-:Y:S01]  /*7470*/  F2FP.F16.F32.PACK_AB R118, R13, R12 ;  /* 0x0000000c0d76723e */ /* 0x000fe200000000ff */
        /* <DEDUP_REMOVED lines=38> */
[C---:B------:R-:W-:Y:S01]  /*76e0*/  FMUL R31, R78.reuse, R31 ;  /* 0x0000001f4e1f7220 */ /* 0x040fe20000400000 */
[----:B------:R3:W-:Y:S01]  /*76f0*/  STS.128 [R177+0x4400], R124 ;  /* 0x0044007cb1007388 */ /* 0x0007e20000000c00 */
[--C-:B------:R-:W-:Y:S02]  /*7700*/  HADD2.F32 R3, -RZ, R114.reuse.H0_H0 ;  /* 0x20000072ff037230 */ /* 0x100fe40000004100 */
[----:B------:R-:W-:Y:S01]  /*7710*/  FFMA R26, R81, R0, R26 ;  /* 0x00000000511a7223 */ /* 0x000fe2000000001a */
[----:B------:R-:W-:Y:S01]  /*7720*/  HADD2.F32 R0, -RZ, R113.H1_H1 ;  /* 0x30000071ff007230 */ /* 0x000fe20000004100 */
[----:B------:R-:W-:Y:S01]  /*7730*/  F2FP.F16.F32.PACK_AB R132, R25, R24 ;  /* 0x000000181984723e */ /* 0x000fe200000000ff */
[C---:B------:R-:W-:Y:S01]  /*7740*/  FMUL R28, R78.reuse, R32 ;  /* 0x000000204e1c7220 */ /* 0x040fe20000400000 */
[----:B------:R-:W-:Y:S02]  /*7750*/  HADD2.F32 R2, -RZ, R114.H1_H1 ;  /* 0x30000072ff027230 */ /* 0x000fe40000004100 */
[C---:B------:R-:W-:Y:S01]  /*7760*/  FMUL R29, R78.reuse, R33 ;  /* 0x000000214e1d7220 */ /* 0x040fe20000400000 */
[--C-:B------:R-:W-:Y:S02]  /*7770*/  HADD2.F32 R83, -RZ, R115.reuse.H0_H0 ;  /* 0x20000073ff537230 */ /* 0x100fe40000004100 */
[C---:B------:R-:W-:Y:S01]  /*7780*/  FFMA R31, R81.reuse, R0, R31 ;  /* 0x00000000511f7223 */ /* 0x040fe2000000001f */
[C---:B------:R-:W-:Y:S01]  /*7790*/  FFMA R28, R81.reuse, R3, R28 ;  /* 0x00000003511c7223 */ /* 0x040fe2000000001c */
[----:B------:R-:W-:Y:S01]  /*77a0*/  FFMA R29, R81, R2, R29 ;  /* 0x00000002511d7223 */ /* 0x000fe2000000001d */
[C---:B------:R-:W-:Y:S01]  /*77b0*/  FMUL R30, R78.reuse, R34 ;  /* 0x000000224e1e7220 */ /* 0x040fe20000400000 */
[----:B------:R-:W-:Y:S01]  /*77c0*/  HADD2.F32 R82, -RZ, R115.H1_H1 ;  /* 0x30000073ff527230 */ /* 0x000fe20000004100 */
[----:B------:R-:W-:Y:S01]  /*77d0*/  F2FP.F16.F32.PACK_AB R133, R31, R26 ;  /* 0x0000001a1f85723e */ /* 0x000fe200000000ff */
        /* <DEDUP_REMOVED lines=16> */
[----:B-1----:R-:W-:Y:S01]  /*78e0*/  F2FP.F16.F32.PACK_AB R92, R33, R32 ;  /* 0x00000020215c723e */ /* 0x002fe200000000ff */
        /* <DEDUP_REMOVED lines=42> */
[--C-:B------:R-:W-:Y:S02]  /*7b90*/  HADD2.F32 R3, -RZ, R136.reuse.H0_H0 ;  /* 0x20000088ff037230 */ /* 0x100fe40000004100 */
[C---:B------:R-:W-:Y:S01]  /*7ba0*/  FFMA R46, R81.reuse, R83, R46 ;  /* 0x00000053512e7223 */ /* 0x040fe2000000002e */
[C---:B------:R-:W-:Y:S01]  /*7bb0*/  FMUL R48, R78.reuse, R52 ;  /* 0x000000344e307220 */ /* 0x040fe20000400000 */
        /* <DEDUP_REMOVED lines=17> */
[C---:B------:R-:W-:Y:S01]  /*7cd0*/  FFMA R52, R81.reuse, R0, R52 ;  /* 0x0000000051347223 */ /* 0x040fe20000000034 */
[C---:B------:R-:W-:Y:S01]  /*7ce0*/  FFMA R53, R81.reuse, R2, R53 ;  /* 0x0000000251357223 */ /* 0x040fe20000000035 */
[----:B------:R-:W-:Y:S02]  /*7cf0*/  HADD2.F32 R0, -RZ, R139.H1_H1 ;  /* 0x3000008bff007230 */ /* 0x000fe40000004100 */
[----:B------:R-:W-:Y:S01]  /*7d00*/  FFMA R54, R81, R3, R54 ;  /* 0x0000000351367223 */ /* 0x000fe20000000036 */
[C---:B------:R-:W-:Y:S01]  /*7d10*/  FMUL R59, R78.reuse, R59 ;  /* 0x0000003b4e3b7220 */ /* 0x040fe20000400000 */
[--C-:B------:R-:W-:Y:S02]  /*7d20*/  HADD2.F32 R3, -RZ, R144.reuse.H0_H0 ;  /* 0x20000090ff037230 */ /* 0x100fe40000004100 */
[C---:B------:R-:W-:Y:S01]  /*7d30*/  FMUL R56, R78.reuse, R60 ;  /* 0x0000003c4e387220 */ /* 0x040fe20000400000 */
[----:B------:R-:W-:Y:S02]  /*7d40*/  HADD2.F32 R2, -RZ, R144.H1_H1 ;  /* 0x30000090ff027230 */ /* 0x000fe40000004100 */
[C---:B------:R-:W-:Y:S01]  /*7d50*/  FMUL R57, R78.reuse, R61 ;  /* 0x0000003d4e397220 */ /* 0x040fe20000400000 */
[--C-:B------:R-:W-:Y:S01]  /*7d60*/  HADD2.F32 R83, -RZ, R145.reuse.H0_H0 ;  /* 0x20000091ff537230 */ /* 0x100fe20000004100 */
[----:B------:R-:W-:Y:S01]  /*7d70*/  F2FP.F16.F32.PACK_AB R118, R45, R44 ;  /* 0x0000002c2d76723e */ /* 0x000fe200000000ff */
[C---:B------:R-:W-:Y:S01]  /*7d80*/  FMUL R58, R78.reuse, R62 ;  /* 0x0000003e4e3a7220 */ /* 0x040fe20000400000 */
[----:B------:R-:W-:Y:S01]  /*7d90*/  F2FP.F16.F32.PACK_AB R119, R51, R46 ;  /* 0x0000002e3377723e */ /* 0x000fe200000000ff */
[C---:B------:R-:W-:Y:S01]  /*7da0*/  FFMA R59, R81.reuse, R0, R59 ;  /* 0x00000000513b7223 */ /* 0x040fe2000000003b */
[C---:B------:R-:W-:Y:S01]  /*7db0*/  FFMA R56, R81.reuse, R3, R56 ;  /* 0x0000000351387223 */ /* 0x040fe20000000038 */
[----:B------:R-:W-:Y:S02]  /*7dc0*/  HADD2.F32 R0, -RZ, R145.H1_H1 ;  /* 0x30000091ff007230 */ /* 0x000fe40000004100 */
[C---:B------:R-:W-:Y:S01]  /*7dd0*/  FFMA R57, R81.reuse, R2, R57 ;  /* 0x0000000251397223 */ /* 0x040fe20000000039 */
[----:B------:R1:W-:Y:S01]  /*7de0*/  STS.128 [R182+0x4400], R116 ;  /* 0x00440074b6007388 */ /* 0x0003e20000000c00 */
[C---:B------:R-:W-:Y:S01]  /*7df0*/  FMUL R63, R78.reuse, R63 ;  /* 0x0000003f4e3f7220 */ /* 0x040fe20000400000 */
[--C-:B------:R-:W-:Y:S02]  /*7e00*/  HADD2.F32 R3, -RZ, R146.reuse.H0_H0 ;  /* 0x20000092ff037230 */ /* 0x100fe40000004100 */
[C---:B------:R-:W-:Y:S01]  /*7e10*/  FFMA R58, R81.reuse, R83, R58 ;  /* 0x00000053513a7223 */ /* 0x040fe2000000003a */
        /* <DEDUP_REMOVED lines=8> */
[----:B---3--:R-:W-:Y:S01]  /*7ea0*/  F2FP.F16.F32.PACK_AB R124, R49, R48 ;  /* 0x00000030317c723e */ /* 0x008fe200000000ff */
[----:B------:R-:W-:Y:S01]  /*7eb0*/  FFMA R60, R81, R3, R60 ;  /* 0x00000003513c7223 */ /* 0x000fe2000000003c */
[----:B------:R-:W-:Y:S01]  /*7ec0*/  F2FP.F16.F32.PACK_AB R125, R55, R50 ;  /* 0x00000032377d723e */ /* 0x000fe200000000ff */
[----:B------:R-:W-:Y:S01]  /*7ed0*/  FFMA R61, R81, R2, R61 ;  /* 0x00000002513d7223 */ /* 0x000fe2000000003d */
[----:B------:R-:W-:Y:S01]  /*7ee0*/  F2FP.F16.F32.PACK_AB R126, R53, R52 ;  /* 0x00000034357e723e */ /* 0x000fe200000000ff */
[----:B------:R-:W-:Y:S01]  /*7ef0*/  FFMA R62, R81, R83, R62 ;  /* 0x00000053513e7223 */ /* 0x000fe2000000003e */
[----:B------:R-:W-:Y:S01]  /*7f00*/  F2FP.F16.F32.PACK_AB R127, R59, R54 ;  /* 0x000000363b7f723e */ /* 0x000fe200000000ff */
[----:B------:R-:W-:Y:S01]  /*7f10*/  FFMA R67, R81, R82, R67 ;  /* 0x0000005251437223 */ /* 0x000fe20000000043 */
[----:B----4-:R-:W-:Y:S02]  /*7f20*/  F2FP.F16.F32.PACK_AB R132, R57, R56 ;  /* 0x000000383984723e */ /* 0x010fe400000000ff */
[----:B------:R-:W-:Y:S01]  /*7f30*/  F2FP.F16.F32.PACK_AB R133, R63, R58 ;  /* 0x0000003a3f85723e */ /* 0x000fe200000000ff */
[----:B------:R1:W-:Y:S01]  /*7f40*/  STS.128 [R174+0x4400], R124 ;  /* 0x0044007cae007388 */ /* 0x0003e20000000c00 */
[----:B------:R-:W-:Y:S02]  /*7f50*/  F2FP.F16.F32.PACK_AB R134, R61, R60 ;  /* 0x0000003c3d86723e */ /* 0x000fe400000000ff */
[----:B------:R-:W-:Y:S02]  /*7f60*/  F2FP.F16.F32.PACK_AB R135, R67, R62 ;  /* 0x0000003e4387723e */ /* 0x000fe400000000ff */
[----:B------:R-:W-:Y:S02]  /*7f70*/  LEA R0, R101, UR48, 0x3 ;  /* 0x0000003065007c11 */ /* 0x000fe4000f8e18ff */
[----:B------:R-:W-:Y:S01]  /*7f80*/  @P6 SHF.L.U32 R3, R167, 0x1f, RZ ;  /* 0x0000001fa7036819 */ /* 0x000fe200000006ff */
        /* <DEDUP_REMOVED lines=9> */
[----:B------:R-:W-:Y:S02]  /*8020*/  UIADD3 UR8, UP0, UPT, UR52, 0x680, URZ ;  /* 0x0000068034087890 */ /* 0x000fe4000ff1e0ff */
[----:B------:R-:W-:Y:S02]  /*8030*/  UIADD3 UR5, UPT, UPT, UR41, 0x40, URZ ;  /* 0x0000004029057890 */ /* 0x000fe4000fffe0ff */
[----:B------:R-:W-:Y:S02]  /*8040*/  UIADD3 UR4, UPT, UPT, UR48, 0x4400, URZ ;  /* 0x0000440030047890 */ /* 0x000fe4000fffe0ff */
[----:B------:R-:W-:Y:S01]  /*8050*/  UIADD3.X UR9, UPT, UPT, URZ, UR53, URZ, UP0, !UPT ;  /* 0x00000035ff097290 */ /* 0x000fe200087fe4ff */
[----:B------:R-:W-:Y:S01]  /*8060*/  UMOV UR6, UR42 ;  /* 0x0000002a00067c82 */ /* 0x000fe20008000000 */
[----:B------:R-:W-:Y:S07]  /*8070*/  UMOV UR7, UR36 ;  /* 0x0000002400077c82 */ /* 0x000fee0008000000 */
[----:B------:R2:W-:Y:S01]  /*8080*/  UTMASTG.3D [UR4], [UR8] ;  /* 0x00000004080073b5 */ /* 0x0005e20008010000 */
[----:B------:R0:W-:Y:S01]  /*8090*/  UTMACMDFLUSH ;  /* 0x00000000000079b7 */ /* 0x0001e20000000000 */
[----:B--2---:R-:W-:Y:S04]  /*80a0*/  DEPBAR.LE SB0, 0x1 ;  /* 0x000080400000791a */ /* 0x004fe80000000000 */
.L_x_105:
[----:B------:R-:W-:Y:S05]  /*80b0*/  BSYNC.RECONVERGENT B0 ;  /* 0x0000000000007941 */ /* 0x000fea0003800200 */
.L_x_104:
[----:B------:R-:W-:Y:S01]  /*80c0*/  BAR.SYNC.DEFER_BLOCKING 0x1, 0x80 ;  /* 0x0042000000007b1d */ /* 0x000fe20000010000 */
[----:B------:R-:W-:Y:S04]  /*80d0*/  UIADD3 UR40, UPT, UPT, UR51, 0x1, URZ ;  /* 0x0000000133287890 */ /* 0x000fe8000fffe0ff */
[----:B------:R-:W-:Y:S04]  /*80e0*/  UISETP.NE.AND UP0, UPT, UR40, 0x4, UPT ;  /* 0x000000042800788c */ /* 0x000fe8000bf05270 */
[----:B------:R-:W-:Y:S01]  /*80f0*/  USEL UR40, UR40, URZ, UP0 ;  /* 0x000000ff28287287 */ /* 0x000fe20008000000 */
[----:B------:R2:W-:Y:S01]  /*8100*/  @P6 SYNCS.ARRIVE.TRANS64.RED.A1T0 RZ, [R85+URZ], RZ ;  /* 0x000000ff55ff69a7 */ /* 0x0005e200081004ff */
[----:B------:R-:W-:Y:S01]  /*8110*/  BSSY B1, `(.L_x_106) ;  /* 0x0000020000017945 */ /* 0x000fe20003800000 */
[----:B------:R-:W3:Y:S02]  /*8120*/  @P6 SYNCS.PHASECHK.TRANS64.TRYWAIT P0, [R0+URZ+0x30], R3 ;  /* 0x00003003000065a7 */ /* 0x000ee400080011ff */
[----:B---3--:R-:W-:Y:S01]  /*8130*/  @P6 SEL R103, RZ, 0x1, !P0 ;  /* 0x00000001ff676807 */ /* 0x008fe20004000000 */
[----:B--2---:R-:W-:Y:S06]  /*8140*/  @!P6 BRA `(.L_x_107) ;  /* 0x000000000070e947 */ /* 0x004fec0003800000 */
        /* <DEDUP_REMOVED lines=9> */
[----:B------:R-:W-:Y:S04]  /*81e0*/  SHF.L.U32 R7, R167, 0x1f, RZ ;  /* 0x0000001fa7077819 */ /* 0x000fe800000006ff */
[----:B------:R-:W2:Y:S02]  /*81f0*/  SYNCS.PHASECHK.TRANS64.TRYWAIT P0, [R0+URZ+0x30], R7 ;  /* 0x00003007000075a7 */ /* 0x000ea400080011ff */
[----:B--2---:R-:W-:Y:S05]  /*8200*/  @!P0 BRA `(.L_x_110) ;  /* 0x0000003400008947 */ /* 0x004fea0003800000 */
.L_x_109:
[----:B------:R-:W-:Y:S05]  /*8210*/  BSYNC B0 ;  /* 0x0000000000007941 */ /* 0x000fea0003800000 */
.L_x_108:
        /* <DEDUP_REMOVED lines=15> */
.L_x_107:
[----:B------:R-:W-:Y:S05]  /*8310*/  BSYNC B1 ;  /* 0x0000000000017941 */ /* 0x000fea0003800000 */
.L_x_106:
        /* <DEDUP_REMOVED lines=21> */
.L_x_111:
[----:B------:R-:W-:Y:S05]  /*8470*/  WARPSYNC.ALL ;  /* 0x0000000000007948 */ /* 0x000fea0003800000 */
[----:B------:R-:W-:Y:S01]  /*8480*/  R2UR UR4, R80 ;  /* 0x00000000500472ca */ /* 0x000fe200000e0000 */
[--C-:B----4-:R-:W-:Y:S01]  /*8490*/  HADD2.F32 R82, -RZ, R88.reuse.H0_H0 ;  /* 0x20000058ff527230 */ /* 0x110fe20000004100 */
[----:B------:R-:W-:Y:S01]  /*84a0*/  ISETP.NE.AND P6, PT, R176, RZ, PT ;  /* 0x000000ffb000720c */ /* 0x000fe20003fc5270 */
[----:B------:R-:W-:Y:S01]  /*84b0*/  HADD2.F32 R83, -RZ, R88.H1_H1 ;  /* 0x30000058ff537230 */ /* 0x000fe20000004100 */
[----:B------:R-:W-:Y:S01]  /*84c0*/  MOV R3, UR40 ;  /* 0x0000002800037c02 */ /* 0x000fe20008000f00 */
[----:B------:R-:W-:Y:S01]  /*84d0*/  BSSY.RECONVERGENT B0, `(.L_x_112) ;  /* 0x0000100000007945 */ /* 0x000fe20003800200 */
[----:B------:R-:W-:Y:S02]  /*84e0*/  MOV R84, UR37 ;  /* 0x0000002500547c02 */ /* 0x000fe40008000f00 */
[----:B------:R-:W-:Y:S05]  /*84f0*/  ISETP.NE.AND P0, PT, R170, RZ, PT ;  /* 0x000000ffaa00720c */ /* 0x000fea0003f05270 */
[----:B------:R-:W3:Y:S02]  /*8500*/  LDTM.x64 R4, tmem[UR4+0x80] ;  /* 0x00008004000479ee */ /* 0x000ee40008340000 */
[----:B------:R-:W-:Y:S04]  /*8510*/  @P6 LEA R3, R3, UR48, 0x3 ;  /* 0x0000003003036c11 */ /* 0x000fe8000f8e18ff */
[----:B------:R-:W-:Y:S04]  /*8520*/  @P6 IADD3 R3, PT, PT, R3, 0x50, RZ ;  /* 0x0000005003036810 */ /* 0x000fe80007ffe0ff */
[----:B------:R-:W-:Y:S01]  /*8530*/  @P6 PRMT R84, R84, 0x654, R3 ;  /* 0x0000065454546816 */ /* 0x000fe20000000003 */
[C---:B---3--:R-:W-:Y:S01]  /*8540*/  FMUL R0, R78.reuse, R4 ;  /* 0x000000044e007220 */ /* 0x048fe20000400000 */
[C---:B------:R-:W-:Y:S01]  /*8550*/  FMUL R3, R78.reuse, R6 ;  /* 0x000000064e037220 */ /* 0x040fe20000400000 */
[C---:B------:R-:W-:Y:S01]  /*8560*/  FMUL R4, R78.reuse, R8 ;  /* 0x000000084e047220 */ /* 0x040fe20000400000 */
[C---:B------:R-:W-:Y:S01]  /*8570*/  FMUL R6, R78.reuse, R10 ;  /* 0x0000000a4e067220 */ /* 0x040fe20000400000 */
[C---:B------:R-:W-:Y:S01]  /*8580*/  FFMA R0, R81.reuse, R82, R0 ;  /* 0x0000005251007223 */ /* 0x040fe20000000000 */
[C---:B------:R-:W-:Y:S01]  /*8590*/  FMUL R8, R78.reuse, R12 ;  /* 0x0000000c4e087220 */ /* 0x040fe20000400000 */
        /* <DEDUP_REMOVED lines=38> */
[--C-:B------:R-:W-:Y:S02]  /*8800*/  HADD2.F32 R64, -RZ, R89.reuse.H0_H0 ;  /* 0x20000059ff407230 */ /* 0x100fe40000004100 */
[C---:B------:R-:W-:Y:S01]  /*8810*/  FMUL R49, R78.reuse, R53 ;  /* 0x000000354e317220 */ /* 0x040fe20000400000 */
[C---:B------:R-:W-:Y:S01]  /*8820*/  FMUL R62, R78.reuse, R66 ;  /* 0x000000424e3e7220 */ /* 0x040fe20000400000 */
[----:B------:R-:W-:Y:S02]  /*8830*/  HADD2.F32 R66, -RZ, R89.H1_H1 ;  /* 0x30000059ff427230 */ /* 0x000fe40000004100 */
[C---:B------:R-:W-:Y:S01]  /*8840*/  FMUL R53, R78.reuse, R57 ;  /* 0x000000394e357220 */ /* 0x040fe20000400000 */
[C---:B------:R-:W-:Y:S01]  /*8850*/  FMUL R7, R78.reuse, R7 ;  /* 0x000000074e077220 */ /* 0x040fe20000400000 */
[C---:B------:R-:W-:Y:S01]  /*8860*/  FMUL R57, R78.reuse, R61 ;  /* 0x0000003d4e397220 */ /* 0x040fe20000400000 */
[----:B------:R-:W-:Y:S01]  /*8870*/  FMUL R61, R78, R65 ;  /* 0x000000414e3d7220 */ /* 0x000fe20000400000 */
[--C-:B------:R-:W-:Y:S02]  /*8880*/  HADD2.F32 R65, -RZ, R90.reuse.H0_H0 ;  /* 0x2000005aff417230 */ /* 0x100fe40000004100 */
[C---:B------:R-:W-:Y:S01]  /*8890*/  FFMA R2, R81.reuse, R83, R2 ;  /* 0x0000005351027223 */ /* 0x040fe20000000002 */
[C---:B------:R-:W-:Y:S01]  /*88a0*/  FFMA R3, R81.reuse, R64, R3 ;  /* 0x0000004051037223 */ /* 0x040fe20000000003 */
[----:B------:R-:W-:Y:S02]  /*88b0*/  HADD2.F32 R64, -RZ, R90.H1_H1 ;  /* 0x3000005aff407230 */ /* 0x000fe40000004100 */
[C---:B------:R-:W-:Y:S01]  /*88c0*/  FFMA R7, R81.reuse, R66, R7 ;  /* 0x0000004251077223 */ /* 0x040fe20000000007 */
[----:B------:R-:W-:Y:S01]  /*88d0*/  FFMA R4, R81, R65, R4 ;  /* 0x0000004151047223 */ /* 0x000fe20000000004 */
[--C-:B------:R-:W-:Y:S01]  /*88e0*/  HADD2.F32 R65, -RZ, R91.reuse.H0_H0 ;  /* 0x2000005bff417230 */ /* 0x100fe20000004100 */
[----:B-1----:R-:W-:Y:S01]  /*88f0*/  F2FP.F16.F32.PACK_AB R92, R2, R0 ;  /* 0x00000000025c723e */ /* 0x002fe200000000ff */
[----:B------:R-:W-:Y:S01]  /*8900*/  HADD2.F32 R0, -RZ, R91.H1_H1 ;  /* 0x3000005bff007230 */ /* 0x000fe20000004100 */
[----:B------:R-:W-:Y:S01]  /*8910*/  F2FP.F16.F32.PACK_AB R93, R7, R3 ;  /* 0x00000003075d723e */ /* 0x000fe200000000ff */
[--C-:B--2---:R-:W-:Y:S02]  /*8920*/  HADD2.F32 R3, -RZ, R96.reuse.H0_H0 ;  /* 0x20000060ff037230 */ /* 0x104fe40000004100 */
[C---:B------:R-:W-:Y:S01]  /*8930*/  FMUL R11, R78.reuse, R11 ;  /* 0x0000000b4e0b7220 */ /* 0x040fe20000400000 */
[----:B------:R-:W-:Y:S02]  /*8940*/  HADD2.F32 R2, -RZ, R96.H1_H1 ;  /* 0x30000060ff027230 */ /* 0x000fe40000004100 */
[C---:B------:R-:W-:Y:S01]  /*8950*/  FFMA R5, R81.reuse, R64, R5 ;  /* 0x0000004051057223 */ /* 0x040fe20000000005 */
[C---:B------:R-:W-:Y:S01]  /*8960*/  FFMA R6, R81.reuse, R65, R6 ;  /* 0x0000004151067223 */ /* 0x040fe20000000006 */
[C---:B------:R-:W-:Y:S01]  /*8970*/  FFMA R11, R81.reuse, R0, R11 ;  /* 0x00000000510b7223 */ /* 0x040fe2000000000b */
[--C-:B------:R-:W-:Y:S02]  /*8980*/  HADD2.F32 R0, -RZ, R97.reuse.H0_H0 ;  /* 0x20000061ff007230 */ /* 0x100fe40000004100 */
[C---:B------:R-:W-:Y:S01]  /*8990*/  FFMA R8, R81.reuse, R3, R8 ;  /* 0x0000000351087223 */ /* 0x040fe20000000008 */
[--C-:B------:R-:W-:Y:S02]  /*89a0*/  HADD2.F32 R3, -RZ, R98.reuse.H0_H0 ;  /* 0x20000062ff037230 */ /* 0x100fe40000004100 */
[C---:B------:R-:W-:Y:S01]  /*89b0*/  FFMA R9, R81.reuse, R2, R9 ;  /* 0x0000000251097223 */ /* 0x040fe20000000009 */
[----:B------:R-:W-:Y:S02]  /*89c0*/  HADD2.F32 R2, -RZ, R97.H1_H1 ;  /* 0x30000061ff027230 */ /* 0x000fe40000004100 */
[C---:B------:R-:W-:Y:S01]  /*89d0*/  FMUL R15, R78.reuse, R15 ;  /* 0x0000000f4e0f7220 */ /* 0x040fe20000400000 */
[----:B------:R-:W-:Y:S01]  /*89e0*/  FFMA R10, R81, R0, R10 ;  /* 0x00000000510a7223 */ /* 0x000fe2000000000a */
[----:B------:R-:W-:Y:S01]  /*89f0*/  HADD2.F32 R0, -RZ, R98.H1_H1 ;  /* 0x30000062ff007230 */ /* 0x000fe20000004100 */
[----:B------:R-:W-:Y:S01]  /*8a00*/  F2FP.F16.F32.PACK_AB R94, R5, R4 ;  /* 0x00000004055e723e */ /* 0x000fe200000000ff */
[--C-:B------:R-:W-:Y:S02]  /*8a10*/  HADD2.F32 R5, -RZ, R104.reuse.H0_H0 ;  /* 0x20000068ff057230 */ /* 0x100fe40000004100 */
[C---:B------:R-:W-:Y:S01]  /*8a20*/  FFMA R15, R81.reuse, R2, R15 ;  /* 0x00000002510f7223 */ /* 0x040fe2000000000f */
[--C-:B------:R-:W-:Y:S02]  /*8a30*/  HADD2.F32 R2, -RZ, R99.reuse.H1_H1 ;  /* 0x30000063ff027230 */ /* 0x100fe40000004100 */
[C---:B------:R-:W-:Y:S01]  /*8a40*/  FFMA R12, R81.reuse, R3, R12 ;  /* 0x00000003510c7223 */ /* 0x040fe2000000000c */
[----:B------:R-:W-:Y:S02]  /*8a50*/  HADD2.F32 R3, -RZ, R99.H0_H0 ;  /* 0x20000063ff037230 */ /* 0x000fe40000004100 */
[C---:B------:R-:W-:Y:S01]  /*8a60*/  FMUL R19, R78.reuse, R19 ;  /* 0x000000134e137220 */ /* 0x040fe20000400000 */
[----:B------:R-:W-:Y:S02]  /*8a70*/  HADD2.F32 R4, -RZ, R107.H1_H1 ;  /* 0x3000006bff047230 */ /* 0x000fe40000004100 */
[C---:B------:R-:W-:Y:S01]  /*8a80*/  FFMA R13, R81.reuse, R0, R13 ;  /* 0x00000000510d7223 */ /* 0x040fe2000000000d */
[----:B------:R-:W-:Y:S02]  /*8a90*/  HADD2.F32 R0, -RZ, R104.H1_H1 ;  /* 0x30000068ff007230 */ /* 0x000fe40000004100 */
[C---:B------:R-:W-:Y:S01]  /*8aa0*/  FFMA R14, R81.reuse, R3, R14 ;  /* 0x00000003510e7223 */ /* 0x040fe2000000000e */
[--C-:B------:R-:W-:Y:S02]  /*8ab0*/  HADD2.F32 R3, -RZ, R106.reuse.H0_H0 ;  /* 0x2000006aff037230 */ /* 0x100fe40000004100 */
[C---:B------:R-:W-:Y:S01]  /*8ac0*/  FFMA R19, R81.reuse, R2, R19 ;  /* 0x0000000251137223 */ /* 0x040fe20000000013 */
[----:B------:R-:W-:Y:S02]  /*8ad0*/  HADD2.F32 R2, -RZ, R105.H0_H0 ;  /* 0x20000069ff027230 */ /* 0x000fe40000004100 */
[C---:B------:R-:W-:Y:S01]  /*8ae0*/  FFMA R16, R81.reuse, R5, R16 ;  /* 0x0000000551107223 */ /* 0x040fe20000000010 */
[----:B------:R-:W-:Y:S02]  /*8af0*/  HADD2.F32 R5, -RZ, R107.H0_H0 ;  /* 0x2000006bff057230 */ /* 0x000fe40000004100 */
[C---:B------:R-:W-:Y:S01]  /*8b00*/  FFMA R17, R81.reuse, R0, R17 ;  /* 0x0000000051117223 */ /* 0x040fe20000000011 */
[----:B------:R-:W-:Y:S02]  /*8b10*/  HADD2.F32 R0, -RZ, R105.H1_H1 ;  /* 0x30000069ff007230 */ /* 0x000fe40000004100 */
[C---:B------:R-:W-:Y:S01]  /*8b20*/  FMUL R23, R78.reuse, R23 ;  /* 0x000000174e177220 */ /* 0x040fe20000400000 */
[C---:B------:R-:W-:Y:S01]  /*8b30*/  FFMA R18, R81.reuse, R2, R18 ;  /* 0x0000000251127223 */ /* 0x040fe20000000012 */
[----:B------:R-:W-:Y:S02]  /*8b40*/  HADD2.F32 R2, -RZ, R106.H1_H1 ;  /* 0x3000006aff027230 */ /* 0x000fe40000004100 */
[C---:B------:R-:W-:Y:S01]  /*8b50*/  FMUL R27, R78.reuse, R27 ;  /* 0x0000001b4e1b7220 */ /* 0x040fe20000400000 */
[C---:B------:R-:W-:Y:S01]  /*8b60*/  FFMA R23, R81.reuse, R0, R23 ;  /* 0x0000000051177223 */ /* 0x040fe20000000017 */
[----:B------:R-:W-:Y:S02]  /*8b70*/  HADD2.F32 R0, -RZ, R112.H0_H0 ;  /* 0x20000070ff007230 */ /* 0x000fe40000004100 */
[C---:B------:R-:W-:Y:S01]  /*8b80*/  FFMA R20, R81.reuse, R3, R20 ;  /* 0x0000000351147223 */ /* 0x040fe20000000014 */
[----:B------:R-:W-:Y:S02]  /*8b90*/  HADD2.F32 R3, -RZ, R114.H0_H0 ;  /* 0x20000072ff037230 */ /* 0x000fe40000004100 */
[C---:B------:R-:W-:Y:S01]  /*8ba0*/  FFMA R21, R81.reuse, R2, R21 ;  /* 0x0000000251157223 */ /* 0x040fe20000000015 */
[C---:B------:R-:W-:Y:S01]  /*8bb0*/  FFMA R22, R81.reuse, R5, R22 ;  /* 0x0000000551167223 */ /* 0x040fe20000000016 */
[C---:B------:R-:W-:Y:S01]  /*8bc0*/  FFMA R27, R81.reuse, R4, R27 ;  /* 0x00000004511b7223 */ /* 0x040fe2000000001b */
[C---:B------:R-:W-:Y:S01]  /*8bd0*/  FFMA R24, R81.reuse, R0, R24 ;  /* 0x0000000051187223 */ /* 0x040fe20000000018 */
[----:B------:R-:W-:Y:S02]  /*8be0*/  HADD2.F32 R2, -RZ, R112.H1_H1 ;  /* 0x30000070ff027230 */ /* 0x000fe40000004100 */
[C---:B------:R-:W-:Y:S01]  /*8bf0*/  FMUL R31, R78.reuse, R31 ;  /* 0x0000001f4e1f7220 */ /* 0x040fe20000400000 */
[----:B------:R-:W-:Y:S02]  /*8c00*/  HADD2.F32 R0, -RZ, R113.H0_H0 ;  /* 0x20000071ff007230 */ /* 0x000fe40000004100 */
[C---:B------:R-:W-:Y:S01]  /*8c10*/  FMUL R35, R78.reuse, R35 ;  /* 0x000000234e237220 */ /* 0x040fe20000400000 */
[----:B------:R-:W-:Y:S02]  /*8c20*/  HADD2.F32 R5, -RZ, R115.H0_H0 ;  /* 0x20000073ff057230 */ /* 0x000fe40000004100 */
[C---:B------:R-:W-:Y:S01]  /*8c30*/  FFMA R25, R81.reuse, R2, R25 ;  /* 0x0000000251197223 */ /* 0x040fe20000000019 */
[----:B------:R-:W-:Y:S02]  /*8c40*/  HADD2.F32 R2, -RZ, R114.H1_H1 ;  /* 0x30000072ff027230 */ /* 0x000fe40000004100 */
[----:B------:R-:W-:Y:S01]  /*8c50*/  FFMA R26, R81, R0, R26 ;  /* 0x00000000511a7223 */ /* 0x000fe2000000001a */
[----:B------:R-:W-:Y:S02]  /*8c60*/  HADD2.F32 R0, -RZ, R113.H1_H1 ;  /* 0x30000071ff007230 */ /* 0x000fe40000004100 */
[C---:B------:R-:W-:Y:S01]  /*8c70*/  FMUL R39, R78.reuse, R39 ;  /* 0x000000274e277220 */ /* 0x040fe20000400000 */
[----:B------:R-:W-:Y:S01]  /*8c80*/  HADD2.F32 R4, -RZ, R115.H1_H1 ;  /* 0x30000073ff047230 */ /* 0x000fe20000004100 */
[----:B------:R-:W-:Y:S01]  /*8c90*/  F2FP.F16.F32.PACK_AB R95, R11, R6 ;  /* 0x000000060b5f723e */ /* 0x000fe200000000ff */
[C---:B------:R-:W-:Y:S01]  /*8ca0*/  FMUL R43, R78.reuse, R43 ;  /* 0x0000002b4e2b7220 */ /* 0x040fe20000400000 */
[C---:B------:R-:W-:Y:S01]  /*8cb0*/  FFMA R31, R81.reuse, R0, R31 ;  /* 0x00000000511f7223 */ /* 0x040fe2000000001f */
[--C-:B------:R-:W-:Y:S02]  /*8cc0*/  HADD2.F32 R0, -RZ, R120.reuse.H0_H0 ;  /* 0x20000078ff007230 */ /* 0x100fe40000004100 */
[C---:B------:R-:W-:Y:S01]  /*8cd0*/  FFMA R28, R81.reuse, R3, R28 ;  /* 0x00000003511c7223 */ /* 0x040fe2000000001c */
[----:B------:R1:W-:Y:S01]  /*8ce0*/  STS.128 [R178+UR48+0x8400], R92 ;  /* 0x0084005cb2007988 */ /* 0x0003e20008000c30 */
[C---:B------:R-:W-:Y:S01]  /*8cf0*/  FFMA R29, R81.reuse, R2, R29 ;  /* 0x00000002511d7223 */ /* 0x040fe2000000001d */
[C---:B------:R-:W-:Y:S01]  /*8d00*/  FFMA R30, R81.reuse, R5, R30 ;  /* 0x00000005511e7223 */ /* 0x040fe2000000001e */
[C---:B------:R-:W-:Y:S01]  /*8d10*/  FFMA R35, R81.reuse, R4, R35 ;  /* 0x0000000451237223 */ /* 0x040fe20000000023 */
[----:B------:R-:W-:Y:S02]  /*8d20*/  HADD2.F32 R2, -RZ, R120.H1_H1 ;  /* 0x30000078ff027230 */ /* 0x000fe40000004100 */
[----:B------:R-:W-:Y:S01]  /*8d30*/  FFMA R32, R81, R0, R32 ;  /* 0x0000000051207223 */ /* 0x000fe20000000020 */
[--C-:B------:R-:W-:Y:S01]  /*8d40*/  HADD2.F32 R3, -RZ, R121.reuse.H0_H0 ;  /* 0x20000079ff037230 */ /* 0x100fe20000004100 */
[----:B------:R-:W-:Y:S01]  /*8d50*/  F2FP.F16.F32.PACK_AB R8, R9, R8 ;  /* 0x000000080908723e */ /* 0x000fe200000000ff */
[----:B------:R-:W-:Y:S02]  /*8d60*/  HADD2.F32 R0, -RZ, R121.H1_H1 ;  /* 0x30000079ff007230 */ /* 0x000fe40000004100 */
[C---:B------:R-:W-:Y:S01]  /*8d70*/  FFMA R33, R81.reuse, R2, R33 ;  /* 0x0000000251217223 */ /* 0x040fe20000000021 */
[--C-:B------:R-:W-:Y:S02]  /*8d80*/  HADD2.F32 R5, -RZ, R123.reuse.H0_H0 ;  /* 0x2000007bff057230 */ /* 0x100fe40000004100 */
[C---:B------:R-:W-:Y:S01]  /*8d90*/  FFMA R34, R81.reuse, R3, R34 ;  /* 0x0000000351227223 */ /* 0x040fe20000000022 */
[--C-:B------:R-:W-:Y:S02]  /*8da0*/  HADD2.F32 R3, -RZ, R122.reuse.H0_H0 ;  /* 0x2000007aff037230 */ /* 0x100fe40000004100 */
[----:B------:R-:W-:Y:S01]  /*8db0*/  FFMA R39, R81, R0, R39 ;  /* 0x0000000051277223 */ /* 0x000fe20000000027 */
[----:B------:R-:W-:Y:S01]  /*8dc0*/  HADD2.F32 R0, -RZ, R122.H1_H1 ;  /* 0x3000007aff007230 */ /* 0x000fe20000004100 */
[----:B------:R-:W-:Y:S01]  /*8dd0*/  F2FP.F16.F32.PACK_AB R9, R15, R10 ;  /* 0x0000000a0f09723e */ /* 0x000fe200000000ff */
[----:B------:R-:W-:Y:S02]  /*8de0*/  HADD2.F32 R2, -RZ, R123.H1_H1 ;  /* 0x3000007bff027230 */ /* 0x000fe40000004100 */
[C---:B------:R-:W-:Y:S01]  /*8df0*/  FFMA R36, R81.reuse, R3, R36 ;  /* 0x0000000351247223 */ /* 0x040fe20000000024 */
[--C-:B------:R-:W-:Y:S02]  /*8e00*/  HADD2.F32 R3, -RZ, R129.reuse.H0_H0 ;  /* 0x20000081ff037230 */ /* 0x100fe40000004100 */
[C---:B------:R-:W-:Y:S01]  /*8e10*/  FFMA R37, R81.reuse, R0, R37 ;  /* 0x0000000051257223 */ /* 0x040fe20000000025 */
[C---:B------:R-:W-:Y:S01]  /*8e20*/  FFMA R38, R81.reuse, R5, R38 ;  /* 0x0000000551267223 */ /* 0x040fe20000000026 */
[--C-:B------:R-:W-:Y:S02]  /*8e30*/  HADD2.F32 R0, -RZ, R128.reuse.H0_H0 ;  /* 0x20000080ff007230 */ /* 0x100fe40000004100 */
[----:B------:R-:W-:Y:S01]  /*8e40*/  FFMA R43, R81, R2, R43 ;  /* 0x00000002512b7223 */ /* 0x000fe2000000002b */
[----:B------:R-:W-:Y:S01]  /*8e50*/  HADD2.F32 R2, -RZ, R128.H1_H1 ;  /* 0x30000080ff027230 */ /* 0x000fe20000004100 */
[----:B------:R-:W-:Y:S01]  /*8e60*/  F2FP.F16.F32.PACK_AB R10, R13, R12 ;  /* 0x0000000c0d0a723e */ /* 0x000fe200000000ff */
[C---:B------:R-:W-:Y:S01]  /*8e70*/  FMUL R47, R78.reuse, R47 ;  /* 0x0000002f4e2f7220 */ /* 0x040fe20000400000 */
[----:B------:R-:W-:Y:S01]  /*8e80*/  F2FP.F16.F32.PACK_AB R11, R19, R14 ;  /* 0x0000000e130b723e */ /* 0x000fe200000000ff */
[C---:B------:R-:W-:Y:S01]  /*8e90*/  FFMA R40, R81.reuse, R0, R40 ;  /* 0x0000000051287223 */ /* 0x040fe20000000028 */
[----:B------:R-:W-:Y:S02]  /*8ea0*/  HADD2.F32 R0, -RZ, R129.H1_H1 ;  /* 0x30000081ff007230 */ /* 0x000fe40000004100 */
[C---:B------:R-:W-:Y:S01]  /*8eb0*/  FFMA R41, R81.reuse, R2, R41 ;  /* 0x0000000251297223 */ /* 0x040fe20000000029 */
[----:B------:R-:W-:Y:S01]  /*8ec0*/  FFMA R42, R81, R3, R42 ;  /* 0x00000003512a7223 */ /* 0x000fe2000000002a */
[----:B------:R1:W-:Y:S01]  /*8ed0*/  STS.128 [R179+0x8400], R8 ;  /* 0x00840008b3007388 */ /* 0x0003e20000000c00 */
[--C-:B------:R-:W-:Y:S01]  /*8ee0*/  HADD2.F32 R3, -RZ, R130.reuse.H0_H0 ;  /* 0x20000082ff037230 */ /* 0x100fe20000004100 */
[----:B------:R-:W-:Y:S01]  /*8ef0*/  F2FP.F16.F32.PACK_AB R16, R17, R16 ;  /* 0x000000101110723e */ /* 0x000fe200000000ff */
[----:B------:R-:W-:Y:S01]  /*8f00*/  HADD2.F32 R2, -RZ, R130.H1_H1 ;  /* 0x30000082ff027230 */ /* 0x000fe20000004100 */
[----:B------:R-:W-:Y:S01]  /*8f10*/  F2FP.F16.F32.PACK_AB R17, R23, R18 ;  /* 0x000000121711723e */ /* 0x000fe200000000ff */
[----:B------:R-:W-:Y:S01]  /*8f20*/  FFMA R47, R81, R0, R47 ;  /* 0x00000000512f7223 */ /* 0x000fe2000000002f */
[--C-:B------:R-:W-:Y:S01]  /*8f30*/  HADD2.F32 R5, -RZ, R131.reuse.H0_H0 ;  /* 0x20000083ff057230 */ /* 0x100fe20000004100 */
[----:B------:R-:W-:Y:S01]  /*8f40*/  F2FP.F16.F32.PACK_AB R18, R21, R20 ;  /* 0x000000141512723e */ /* 0x000fe200000000ff */
[----:B------:R-:W-:Y:S01]  /*8f50*/  HADD2.F32 R0, -RZ, R131.H1_H1 ;  /* 0x30000083ff007230 */ /* 0x000fe20000004100 */
[----:B------:R-:W-:Y:S01]  /*8f60*/  F2FP.F16.F32.PACK_AB R19, R27, R22 ;  /* 0x000000161b13723e */ /* 0x000fe200000000ff */
[C---:B------:R-:W-:Y:S01]  /*8f70*/  FMUL R51, R78.reuse, R51 ;  /* 0x000000334e337220 */ /* 0x040fe20000400000 */
[C---:B------:R-:W-:Y:S01]  /*8f80*/  FFMA R44, R81.reuse, R3, R44 ;  /* 0x00000003512c7223 */ /* 0x040fe2000000002c */
[C---:B------:R-:W-:Y:S01]  /*8f90*/  FFMA R45, R81.reuse, R2, R45 ;  /* 0x00000002512d7223 */ /* 0x040fe2000000002d */
[C---:B------:R-:W-:Y:S01]  /*8fa0*/  FFMA R46, R81.reuse, R5, R46 ;  /* 0x00000005512e7223 */ /* 0x040fe2000000002e */
[----:B------:R1:W-:Y:S01]  /*8fb0*/  STS.128 [R177+0x8400], R16 ;  /* 0x00840010b1007388 */ /* 0x0003e20000000c00 */
[----:B------:R-:W-:Y:S01]  /*8fc0*/  FFMA R51, R81, R0, R51 ;  /* 0x0000000051337223 */ /* 0x000fe20000000033 */
[--C-:B------:R-:W-:Y:S01]  /*8fd0*/  HADD2.F32 R3, -RZ, R136.reuse.H0_H0 ;  /* 0x20000088ff037230 */ /* 0x100fe20000004100 */
[----:B------:R-:W-:Y:S01]  /*8fe0*/  F2FP.F16.F32.PACK_AB R24, R25, R24 ;  /* 0x000000181918723e */ /* 0x000fe200000000ff */
[----:B------:R-:W-:Y:S01]  /*8ff0*/  HADD2.F32 R0, -RZ, R136.H1_H1 ;  /* 0x30000088ff007230 */ /* 0x000fe20000004100 */
[----:B------:R-:W-:Y:S01]  /*9000*/  F2FP.F16.F32.PACK_AB R25, R31, R26 ;  /* 0x0000001a1f19723e */ /* 0x000fe200000000ff */
        /* <DEDUP_REMOVED lines=16> */
[----:B------:R-:W-:Y:S01]  /*9110*/  FFMA R52, R81, R0, R52 ;  /* 0x0000000051347223 */ /* 0x000fe20000000034 */
[----:B------:R-:W-:Y:S01]  /*9120*/  F2FP.F16.F32.PACK_AB R35, R43, R38 ;  /* 0x000000262b23723e */ /* 0x000fe200000000ff */
[C---:B------:R-:W-:Y:S01]  /*9130*/  FFMA R53, R81.reuse, R2, R53 ;  /* 0x0000000251357223 */ /* 0x040fe20000000035 */
[----:B------:R-:W-:Y:S01]  /*9140*/  FFMA R54, R81, R3, R54 ;  /* 0x0000000351367223 */ /* 0x000fe20000000036 */
[----:B------:R-:W-:Y:S01]  /*9150*/  HADD2.F32 R0, -RZ, R139.H1_H1 ;  /* 0x3000008bff007230 */ /* 0x000fe20000004100 */
[----:B------:R-:W-:Y:S01]  /*9160*/  F2FP.F16.F32.PACK_AB R40, R41, R40 ;  /* 0x000000282928723e */ /* 0x000fe200000000ff */
[----:B------:R1:W-:Y:S01]  /*9170*/  STS.128 [R175+0x8400], R32 ;  /* 0x00840020af007388 */ /* 0x0003e20000000c00 */
[C---:B------:R-:W-:Y:S01]  /*9180*/  FMUL R59, R78.reuse, R59 ;  /* 0x0000003b4e3b7220 */ /* 0x040fe20000400000 */
[--C-:B------:R-:W-:Y:S01]  /*9190*/  HADD2.F32 R3, -RZ, R144.reuse.H0_H0 ;  /* 0x20000090ff037230 */ /* 0x100fe20000004100 */
[----:B------:R-:W-:Y:S01]  /*91a0*/  F2FP.F16.F32.PACK_AB R41, R47, R42 ;  /* 0x0000002a2f29723e */ /* 0x000fe200000000ff */
[----:B------:R-:W-:Y:S01]  /*91b0*/  HADD2.F32 R2, -RZ, R144.H1_H1 ;  /* 0x30000090ff027230 */ /* 0x000fe20000004100 */
[----:B------:R-:W-:Y:S01]  /*91c0*/  F2FP.F16.F32.PACK_AB R42, R45, R44 ;  /* 0x0000002c2d2a723e */ /* 0x000fe200000000ff */
[--C-:B------:R-:W-:Y:S01]  /*91d0*/  HADD2.F32 R5, -RZ, R145.reuse.H0_H0 ;  /* 0x20000091ff057230 */ /* 0x100fe20000004100 */
        /* <DEDUP_REMOVED lines=8> */
[----:B------:R-:W-:Y:S01]  /*9260*/  FFMA R58, R81, R5, R58 ;  /* 0x00000005513a7223 */ /* 0x000fe2000000003a */
[----:B------:R-:W-:Y:S01]  /*9270*/  HADD2.F32 R2, -RZ, R146.H1_H1 ;  /* 0x30000092ff027230 */ /* 0x000fe20000004100 */
[----:B------:R-:W-:Y:S01]  /*9280*/  F2FP.F16.F32.PACK_AB R48, R49, R48 ;  /* 0x000000303130723e */ /* 0x000fe200000000ff */
[--C-:B------:R-:W-:Y:S01]  /*9290*/  HADD2.F32 R5, -RZ, R147.reuse.H0_H0 ;  /* 0x20000093ff057230 */ /* 0x100fe20000004100 */
[----:B------:R-:W-:Y:S01]  /*92a0*/  F2FP.F16.F32.PACK_AB R49, R55, R50 ;  /* 0x000000323731723e */ /* 0x000fe200000000ff */
[----:B------:R-:W-:Y:S02]  /*92b0*/  HADD2.F32 R4, -RZ, R147.H1_H1 ;  /* 0x30000093ff047230 */ /* 0x000fe40000004100 */
[----:B------:R-:W-:Y:S01]  /*92c0*/  FFMA R63, R81, R0, R63 ;  /* 0x00000000513f7223 */ /* 0x000fe2000000003f */
[----:B------:R-:W-:Y:S01]  /*92d0*/  FMUL R67, R78, R67 ;  /* 0x000000434e437220 */ /* 0x000fe20000400000 */
[----:B------:R-:W-:Y:S01]  /*92e0*/  F2FP.F16.F32.PACK_AB R50, R53, R52 ;  /* 0x000000343532723e */ /* 0x000fe200000000ff */
[----:B------:R-:W-:Y:S01]  /*92f0*/  FFMA R60, R81, R3, R60 ;  /* 0x00000003513c7223 */ /* 0x000fe2000000003c */
[----:B------:R-:W-:Y:S01]  /*9300*/  F2FP.F16.F32.PACK_AB R51, R59, R54 ;  /* 0x000000363b33723e */ /* 0x000fe200000000ff */
[C---:B------:R-:W-:Y:S01]  /*9310*/  FFMA R61, R81.reuse, R2, R61 ;  /* 0x00000002513d7223 */ /* 0x040fe2000000003d */
[C---:B------:R-:W-:Y:S01]  /*9320*/  FFMA R62, R81.reuse, R5, R62 ;  /* 0x00000005513e7223 */ /* 0x040fe2000000003e */
[----:B------:R-:W-:Y:S01]  /*9330*/  FFMA R67, R81, R4, R67 ;  /* 0x0000000451437223 */ /* 0x000fe20000000043 */
[----:B------:R-:W-:Y:S01]  /*9340*/  F2FP.F16.F32.PACK_AB R56, R57, R56 ;  /* 0x000000383938723e */ /* 0x000fe200000000ff */
[----:B------:R1:W-:Y:S01]  /*9350*/  STS.128 [R174+0x8400], R48 ;  /* 0x00840030ae007388 */ /* 0x0003e20000000c00 */
[----:B------:R-:W-:Y:S02]  /*9360*/  F2FP.F16.F32.PACK_AB R57, R63, R58 ;  /* 0x0000003a3f39723e */ /* 0x000fe400000000ff */
        /* <DEDUP_REMOVED lines=22> */
.L_x_113:
[----:B------:R-:W-:Y:S05]  /*94d0*/  BSYNC.RECONVERGENT B0 ;  /* 0x0000000000007941 */ /* 0x000fea0003800200 */
.L_x_112:
        /* <DEDUP_REMOVED lines=13> */
[----:B-1----:R-:W-:Y:S04]  /*95b0*/  @P1 IADD3 R9, PT, PT, R101, UR48, RZ ;  /* 0x0000003065091c10 */ /* 0x002fe8000fffe0ff */
[----:B------:R-:W-:Y:S01]  /*95c0*/  @P1 IADD3 R7, PT, PT, R102, R9, RZ ;  /* 0x0000000966071210 */ /* 0x000fe20007ffe0ff */
[--C-:B------:R-:W-:Y:S02]  /*95d0*/  @P1 IMAD.IADD R5, R100, 0x1, R9.reuse ;  /* 0x0000000164051824 */ /* 0x100fe400078e0209 */
[----:B------:R-:W-:Y:S01]  /*95e0*/  @P1 IMAD.IADD R2, R110, 0x1, R9 ;  /* 0x000000016e021824 */ /* 0x000fe200078e0209 */
[----:B------:R-:W-:Y:S06]  /*95f0*/  @P0 BRA `(.L_x_117) ;  /* 0x00000000000c0947 */ /* 0x000fec0003800000 */
[----:B------:R-:W-:Y:S04]  /*9600*/  SHF.L.U32 R0, R167, 0x1f, RZ ;  /* 0x0000001fa7007819 */ /* 0x000fe800000006ff */
[----:B------:R-:W1:Y:S02]  /*9610*/  SYNCS.PHASECHK.TRANS64.TRYWAIT P0, [R3+URZ+0x30], R0 ;  /* 0x00003000030075a7 */ /* 0x000e6400080011ff */
[----:B-1----:R-:W-:Y:S05]  /*9620*/  @!P0 BRA `(.L_x_118) ;  /* 0x00000020000c8947 */ /* 0x002fea0003800000 */
.L_x_117:
[----:B------:R-:W-:Y:S05]  /*9630*/  BSYNC B0 ;  /* 0x0000000000007941 */ /* 0x000fea0003800000 */
.L_x_116:
[----:B------:R-:W-:Y:S11]  /*9640*/  ISETP.NE.AND P0, PT, R108, RZ, PT ;  /* 0x000000ff6c00720c */ /* 0x000ff60003f05270 */
[----:B------:R-:W-:Y:S02]  /*9650*/  @!UPT UIADD3 URZ, UPT, UPT, URZ, URZ, URZ ;  /* 0x000000fffffff290 */ /* 0x000fe4000fffe0ff */
[----:B------:R2:W3:Y:S01]  /*9660*/  @P0 LDS.128 R88, [R101+UR48+0x400] ;  /* 0x0004003065580984 */ /* 0x0004e20008000c00 */
[----:B-1----:R-:W-:Y:S01]  /*9670*/  @P0 IMAD.IADD R3, R102, 0x1, R5 ;  /* 0x0000000166030824 */ /* 0x002fe200078e0205 */
[C---:B------:R-:W-:Y:S01]  /*9680*/  @P0 IADD3 R4, PT, PT, R110.reuse, R5, RZ ;  /* 0x000000056e040210 */ /* 0x040fe20007ffe0ff */
[C---:B------:R-:W-:Y:S01]  /*9690*/  @P0 IMAD.IADD R0, R110.reuse, 0x1, R7 ;  /* 0x000000016e000824 */ /* 0x040fe200078e0207 */
[----:B------:R2:W4:Y:S02]  /*96a0*/  @P0 LDS.128 R96, [R2+0x400] ;  /* 0x0004000002600984 */ /* 0x0005240000000c00 */
[----:B------:R-:W-:Y:S02]  /*96b0*/  @P0 IADD3 R110, PT, PT, R110, R3, RZ ;  /* 0x000000036e6e0210 */ /* 0x000fe40007ffe0ff */
[----:B------:R2:W1:Y:S04]  /*96c0*/  @P0 LDS.128 R104, [R7+0x400] ;  /* 0x0004000007680984 */ /* 0x0004680000000c00 */
[----:B------:R2:W1:Y:S04]  /*96d0*/  @P0 LDS.128 R112, [R0+0x400] ;  /* 0x0004000000700984 */ /* 0x0004680000000c00 */
[----:B------:R2:W1:Y:S04]  /*96e0*/  @P0 LDS.128 R120, [R5+0x400] ;  /* 0x0004000005780984 */ /* 0x0004680000000c00 */
[----:B------:R2:W1:Y:S04]  /*96f0*/  @P0 LDS.128 R128, [R4+0x400] ;  /* 0x0004000004800984 */ /* 0x0004680000000c00 */
[----:B------:R2:W1:Y:S04]  /*9700*/  @P0 LDS.128 R136, [R3+0x400] ;  /* 0x0004000003880984 */ /* 0x0004680000000c00 */
[----:B------:R2:W1:Y:S02]  /*9710*/  @P0 LDS.128 R144, [R110+0x400] ;  /* 0x000400006e900984 */ /* 0x0004640000000c00 */
.L_x_115:
[----:B------:R-:W-:Y:S05]  /*9720*/  BSYNC B1 ;  /* 0x0000000000017941 */ /* 0x000fea0003800000 */
.L_x_114:
[----:B--2---:R-:W-:Y:S05]  /*9730*/  VIADD R3, R80, 0xc0 ;  /* 0x000000c050037836 */ /* 0x004fea0000000000 */
[----:B------:R-:W-:Y:S04]  /*9740*/  SHF.R.U32.HI R3, RZ, 0x15, R3 ;  /* 0x00000015ff037819 */ /* 0x000fe80000011603 */
[----:B------:R-:W-:Y:S11]  /*9750*/  LOP3.LUT P0, RZ, R3, 0x3, R162, 0x48, !PT ;  /* 0x0000000303ff7812 */ /* 0x000ff600078048a2 */
[----:B------:R-:W-:Y:S02]  /*9760*/  @!UPT UIADD3 URZ, UPT, UPT, URZ, URZ, URZ ;  /* 0x000000fffffff290 */ /* 0x000fe4000fffe0ff */
[----:B------:R-:W-:Y:S05]  /*9770*/  @!P0 BRA `(.L_x_119) ;  /* 0x0000000000408947 */ /* 0x000fea0003800000 */
[----:B------:R-:W2:Y:S01]  /*9780*/  LDCU.64 UR8, c[0x4][0x70] ;  /* 0x01000e00ff0877ac */ /* 0x000ea20008000a00 */
[----:B------:R-:W-:Y:S01]  /*9790*/  MOV R3, 0x0 ;  /* 0x0000000000037802 */ /* 0x000fe20000000f00 */
[----:B------:R-:W-:Y:S02]  /*97a0*/  HFMA2 R12, -RZ, RZ, 0, 5.9604644775390625e-08 ;  /* 0x00000001ff0c7431 */ /* 0x000fe400000001ff */
[----:B-1----:R-:W-:Y:S02]  /*97b0*/  IMAD.MOV.U32 R8, RZ, RZ, 0x192 ;  /* 0x00000192ff087424 */ /* 0x002fe400078e00ff */
[----:B------:R-:W-:Y:S01]  /*97c0*/  IMAD.MOV.U32 R13, RZ, RZ, RZ ;  /* 0x000000ffff0d7224 */ /* 0x000fe200078e00ff */
[----:B------:R-:W1:Y:S01]  /*97d0*/  LDCU.64 UR6, c[0x4][0x78] ;  /* 0x01000f00ff0677ac */ /* 0x000e620008000a00 */
[----:B------:R-:W3:Y:S01]  /*97e0*/  LDC.64 R2, c[0x4][R3] ;  /* 0x0100000003027b82 */ /* 0x000ee20000000a00 */
[----:B------:R-:W5:Y:S01]  /*97f0*/  LDCU.64 UR4, c[0x4][0x10] ;  /* 0x01000200ff0477ac */ /* 0x000f620008000a00 */
[----:B--2---:R-:W-:Y:S01]  /*9800*/  MOV R5, UR9 ;  /* 0x0000000900057c02 */ /* 0x004fe20008000f00 */
[----:B------:R-:W-:Y:S01]  /*9810*/  IMAD.U32 R4, RZ, RZ, UR8 ;  /* 0x00000008ff047e24 */ /* 0x000fe2000f8e00ff */
[----:B-1----:R-:W-:Y:S01]  /*9820*/  MOV R7, UR7 ;  /* 0x0000000700077c02 */ /* 0x002fe20008000f00 */
[----:B------:R-:W-:Y:S01]  /*9830*/  IMAD.U32 R6, RZ, RZ, UR6 ;  /* 0x00000006ff067e24 */ /* 0x000fe2000f8e00ff */
[----:B-----5:R-:W-:Y:S01]  /*9840*/  MOV R11, UR5 ;  /* 0x00000005000b7c02 */ /* 0x020fe20008000f00 */
[----:B------:R-:W-:Y:S02]  /*9850*/  IMAD.U32 R10, RZ, RZ, UR4 ;  /* 0x00000004ff0a7e24 */ /* 0x000fe4000f8e00ff */
[----:B------:R-:W-:Y:S07]  /*9860*/  LEPC R20, `(.L_x_119) ;  /* 0x000000001014794e */ /* 0x000fee0000000000 */
[----:B---34-:R-:W-:Y:S05]  /*9870*/  CALL.ABS.NOINC R2 ;  /* 0x0000000002007343 */ /* 0x018fea0003c00000 */
.L_x_119:
[----:B------:R-:W-:Y:S01]  /*9880*/  ISETP.NE.AND P0, PT, R170, RZ, PT ;  /* 0x000000ffaa00720c */ /* 0x000fe20003f05270 */
[----:B------:R-:W-:Y:S05]  /*9890*/  WARPSYNC.ALL ;  /* 0x0000000000007948 */ /* 0x000fea0003800000 */
[----:B------:R-:W-:Y:S01]  /*98a0*/  R2UR UR4, R80 ;  /* 0x00000000500472ca */ /* 0x000fe200000e0000 */
[--C-:B---3--:R-:W-:Y:S01]  /*98b0*/  HADD2.F32 R82, -RZ, R88.reuse.H0_H0 ;  /* 0x20000058ff527230 */ /* 0x108fe20000004100 */
[----:B------:R-:W-:Y:S01]  /*98c0*/  R2UR UR5, R87 ;  /* 0x00000000570572ca */ /* 0x000fe200000e0000 */
[----:B------:R-:W-:Y:S01]  /*98d0*/  HADD2.F32 R84, -RZ, R88.H1_H1 ;  /* 0x30000058ff547230 */ /* 0x000fe20000004100 */
[----:B------:R-:W-:Y:S01]  /*98e0*/  BSSY.RECONVERGENT B0, `(.L_x_120) ;  /* 0x00000fd000007945 */ /* 0x000fe20003800200 */
[--C-:B------:R-:W-:Y:S02]  /*98f0*/  HADD2.F32 R83, -RZ, R89.reuse.H0_H0 ;  /* 0x20000059ff537230 */ /* 0x100fe40000004100 */
[----:B------:R-:W-:Y:S02]  /*9900*/  HADD2.F32 R86, -RZ, R89.H1_H1 ;  /* 0x30000059ff567230 */ /* 0x000fe40000004100 */
[--C-:B------:R-:W-:Y:S02]  /*9910*/  HADD2.F32 R85, -RZ, R90.reuse.H0_H0 ;  /* 0x2000005aff557230 */ /* 0x100fe40000004100 */
[----:B------:R-:W-:Y:S02]  /*9920*/  HADD2.F32 R88, -RZ, R90.H1_H1 ;  /* 0x3000005aff587230 */ /* 0x000fe40000004100 */
[----:B-1----:R-:W1:Y:S01]  /*9930*/  LDTM.x64 R4, tmem[UR4+0xc0] ;  /* 0x0000c004000479ee */ /* 0x002e620008340000 */
[----:B------:R-:W-:Y:S01]  /*9940*/  NOP ;  /* 0x0000000000007918 */ /* 0x000fe20000000000 */
[----:B------:R-:W-:Y:S01]  /*9950*/  UIADD3 UR5, UPT, UPT, UR5, 0xb0, URZ ;  /* 0x000000b005057890 */ /* 0x000fe2000fffe0ff */
[--C-:B------:R-:W-:Y:S02]  /*9960*/  HADD2.F32 R87, -RZ, R91.reuse.H0_H0 ;  /* 0x2000005bff577230 */ /* 0x100fe40000004100 */
[----:B------:R-:W-:Y:S01]  /*9970*/  HADD2.F32 R90, -RZ, R91.H1_H1 ;  /* 0x3000005bff5a7230 */ /* 0x000fe20000004100 */
[----:B------:R-:W-:Y:S01]  /*9980*/  UPRMT UR5, UR37, 0x654, UR5 ;  /* 0x0000065425057896 */ /* 0x000fe20008000005 */
[--C-:B----4-:R-:W-:Y:S02]  /*9990*/  HADD2.F32 R89, -RZ, R96.reuse.H0_H0 ;  /* 0x20000060ff597230 */ /* 0x110fe40000004100 */
[----:B------:R-:W-:Y:S02]  /*99a0*/  HADD2.F32 R91, -RZ, R96.H1_H1 ;  /* 0x30000060ff5b7230 */ /* 0x000fe40000004100 */
[--C-:B------:R-:W-:Y:S02]  /*99b0*/  HADD2.F32 R92, -RZ, R97.reuse.H0_H0 ;  /* 0x20000061ff5c7230 */ /* 0x100fe40000004100 */
[----:B------:R-:W-:Y:S02]  /*99c0*/  HADD2.F32 R94, -RZ, R97.H1_H1 ;  /* 0x30000061ff5e7230 */ /* 0x000fe40000004100 */
[----:B-1----:R-:W-:Y:S01]  /*99d0*/  SYNCS.ARRIVE.TRANS64.RED.A1T0 RZ, [UR5], RZ ;  /* 0x000000ffffff79a7 */ /* 0x002fe20008100405 */
[--C-:B------:R-:W-:Y:S02]  /*99e0*/  HADD2.F32 R93, -RZ, R98.reuse.H0_H0 ;  /* 0x20000062ff5d7230 */ /* 0x100fe40000004100 */
[----:B------:R-:W-:Y:S02]  /*99f0*/  HADD2.F32 R96, -RZ, R98.H1_H1 ;  /* 0x30000062ff607230 */ /* 0x000fe40000004100 */
[--C-:B------:R-:W-:Y:S02]  /*9a00*/  HADD2.F32 R95, -RZ, R99.reuse.H0_H0 ;  /* 0x20000063ff5f7230 */ /* 0x100fe40000004100 */
[----:B------:R-:W-:Y:S02]  /*9a10*/  HADD2.F32 R98, -RZ, R99.H1_H1 ;  /* 0x30000063ff627230 */ /* 0x000fe40000004100 */
[C---:B------:R-:W-:Y:S01]  /*9a20*/  FMUL R4, R78.reuse, R4 ;  /* 0x000000044e047220 */ /* 0x040fe20000400000 */
[C---:B------:R-:W-:Y:S01]  /*9a30*/  FMUL R5, R78.reuse, R5 ;  /* 0x000000054e057220 */ /* 0x040fe20000400000 */
[C---:B------:R-:W-:Y:S01]  /*9a40*/  FMUL R6, R78.reuse, R6 ;  /* 0x000000064e067220 */ /* 0x040fe20000400000 */
[C---:B------:R-:W-:Y:S01]  /*9a50*/  FMUL R7, R78.reuse, R7 ;  /* 0x000000074e077220 */ /* 0x040fe20000400000 */
[C---:B------:R-:W-:Y:S01]  /*9a60*/  FFMA R4, R81.reuse, R82, R4 ;  /* 0x0000005251047223 */ /* 0x040fe20000000004 */
[C---:B------:R-:W-:Y:S01]  /*9a70*/  FFMA R5, R81.reuse, R84, R5 ;  /* 0x0000005451057223 */ /* 0x040fe20000000005 */
[C---:B------:R-:W-:Y:S01]  /*9a80*/  FFMA R6, R81.reuse, R83, R6 ;  /* 0x0000005351067223 */ /* 0x040fe20000000006 */
[----:B------:R-:W-:Y:S01]  /*9a90*/  FFMA R7, R81, R86, R7 ;  /* 0x0000005651077223 */ /* 0x000fe20000000007 */
[C---:B------:R-:W-:Y:S01]  /*9aa0*/  FMUL R8, R78.reuse, R8 ;  /* 0x000000084e087220 */ /* 0x040fe20000400000 */
[C---:B------:R-:W-:Y:S01]  /*9ab0*/  FMUL R9, R78.reuse, R9 ;  /* 0x000000094e097220 */ /* 0x040fe20000400000 */
[----:B------:R-:W-:Y:S01]  /*9ac0*/  F2FP.F16.F32.PACK_AB R4, R5, R4 ;  /* 0x000000040504723e */ /* 0x000fe200000000ff */
[C---:B------:R-:W-:Y:S01]  /*9ad0*/  FMUL R10, R78.reuse, R10 ;  /* 0x0000000a4e0a7220 */ /* 0x040fe20000400000 */
[----:B------:R-:W-:Y:S01]  /*9ae0*/  F2FP.F16.F32.PACK_AB R5, R7, R6 ;  /* 0x000000060705723e */ /* 0x000fe200000000ff */
[C---:B------:R-:W-:Y:S01]  /*9af0*/  FFMA R8, R81.reuse, R85, R8 ;  /* 0x0000005551087223 */ /* 0x040fe20000000008 */
[C---:B------:R-:W-:Y:S01]  /*9b00*/  FFMA R9, R81.reuse, R88, R9 ;  /* 0x0000005851097223 */ /* 0x040fe20000000009 */
[----:B------:R-:W-:Y:S01]  /*9b10*/  FFMA R10, R81, R87, R10 ;  /* 0x00000057510a7223 */ /* 0x000fe2000000000a */
[C---:B------:R-:W-:Y:S01]  /*9b20*/  FMUL R11, R78.reuse, R11 ;  /* 0x0000000b4e0b7220 */ /* 0x040fe20000400000 */
[C---:B------:R-:W-:Y:S01]  /*9b30*/  FMUL R0, R78.reuse, R12 ;  /* 0x0000000c4e007220 */ /* 0x040fe20000400000 */
[C---:B------:R-:W-:Y:S01]  /*9b40*/  FMUL R2, R78.reuse, R13 ;  /* 0x0000000d4e027220 */ /* 0x040fe20000400000 */
[----:B------:R-:W-:Y:S01]  /*9b50*/  F2FP.F16.F32.PACK_AB R6, R9, R8 ;  /* 0x000000080906723e */ /* 0x000fe200000000ff */
[C---:B------:R-:W-:Y:S01]  /*9b60*/  FFMA R11, R81.reuse, R90, R11 ;  /* 0x0000005a510b7223 */ /* 0x040fe2000000000b */
[C---:B------:R-:W-:Y:S01]  /*9b70*/  FFMA R0, R81.reuse, R89, R0 ;  /* 0x0000005951007223 */ /* 0x040fe20000000000 */
[----:B------:R-:W-:Y:S01]  /*9b80*/  FFMA R2, R81, R91, R2 ;  /* 0x0000005b51027223 */ /* 0x000fe20000000002 */
[C---:B------:R-:W-:Y:S01]  /*9b90*/  FMUL R3, R78.reuse, R14 ;  /* 0x0000000e4e037220 */ /* 0x040fe20000400000 */
[C---:B------:R-:W-:Y:S01]  /*9ba0*/  FMUL R15, R78.reuse, R15 ;  /* 0x0000000f4e0f7220 */ /* 0x040fe20000400000 */
[----:B------:R-:W-:Y:S01]  /*9bb0*/  F2FP.F16.F32.PACK_AB R7, R11, R10 ;  /* 0x0000000a0b07723e */ /* 0x000fe200000000ff */
[----:B------:R-:W-:Y:S01]  /*9bc0*/  FMUL R12, R78, R16 ;  /* 0x000000104e0c7220 */ /* 0x000fe20000400000 */
[----:B------:R-:W-:Y:S01]  /*9bd0*/  F2FP.F16.F32.PACK_AB R8, R2, R0 ;  /* 0x000000000208723e */ /* 0x000fe200000000ff */
[C---:B------:R-:W-:Y:S01]  /*9be0*/  FFMA R3, R81.reuse, R92, R3 ;  /* 0x0000005c51037223 */ /* 0x040fe20000000003 */
[C---:B------:R-:W-:Y:S01]  /*9bf0*/  FFMA R15, R81.reuse, R94, R15 ;  /* 0x0000005e510f7223 */ /* 0x040fe2000000000f */
[----:B------:R1:W-:Y:S01]  /*9c00*/  STS.128 [R178+UR48+0xc400], R4 ;  /* 0x00c40004b2007988 */ /* 0x0003e20008000c30 */
[----:B------:R-:W-:Y:S01]  /*9c10*/  FFMA R12, R81, R93, R12 ;  /* 0x0000005d510c7223 */ /* 0x000fe2000000000c */
[C---:B------:R-:W-:Y:S01]  /*9c20*/  FMUL R13, R78.reuse, R17 ;  /* 0x000000114e0d7220 */ /* 0x040fe20000400000 */
[C---:B------:R-:W-:Y:S01]  /*9c30*/  FMUL R14, R78.reuse, R18 ;  /* 0x000000124e0e7220 */ /* 0x040fe20000400000 */
[----:B------:R-:W-:Y:S01]  /*9c40*/  F2FP.F16.F32.PACK_AB R9, R15, R3 ;  /* 0x000000030f09723e */ /* 0x000fe200000000ff */
[--C-:B------:R-:W-:Y:S02]  /*9c50*/  HADD2.F32 R97, -RZ, R104.reuse.H0_H0 ;  /* 0x20000068ff617230 */ /* 0x100fe40000004100 */
[C---:B------:R-:W-:Y:S01]  /*9c60*/  FFMA R13, R81.reuse, R96, R13 ;  /* 0x00000060510d7223 */ /* 0x040fe2000000000d */
[----:B------:R-:W-:Y:S01]  /*9c70*/  FFMA R14, R81, R95, R14 ;  /* 0x0000005f510e7223 */ /* 0x000fe2000000000e */
[C---:B------:R-:W-:Y:S01]  /*9c80*/  FMUL R19, R78.reuse, R19 ;  /* 0x000000134e137220 */ /* 0x040fe20000400000 */
[----:B------:R-:W-:Y:S02]  /*9c90*/  HADD2.F32 R100, -RZ, R104.H1_H1 ;  /* 0x30000068ff647230 */ /* 0x000fe40000004100 */
[C---:B------:R-:W-:Y:S01]  /*9ca0*/  FMUL R16, R78.reuse, R20 ;  /* 0x000000144e107220 */ /* 0x040fe20000400000 */
[----:B------:R-:W-:Y:S01]  /*9cb0*/  F2FP.F16.F32.PACK_AB R10, R13, R12 ;  /* 0x0000000c0d0a723e */ /* 0x000fe200000000ff */
[C---:B------:R-:W-:Y:S01]  /*9cc0*/  FFMA R19, R81.reuse, R98, R19 ;  /* 0x0000006251137223 */ /* 0x040fe20000000013 */
[--C-:B------:R-:W-:Y:S02]  /*9cd0*/  HADD2.F32 R99, -RZ, R105.reuse.H0_H0 ;  /* 0x20000069ff637230 */ /* 0x100fe40000004100 */
[----:B------:R-:W-:Y:S01]  /*9ce0*/  FFMA R16, R81, R97, R16 ;  /* 0x0000006151107223 */ /* 0x000fe20000000010 */
[C---:B------:R-:W-:Y:S01]  /*9cf0*/  FMUL R17, R78.reuse, R21 ;  /* 0x000000154e117220 */ /* 0x040fe20000400000 */
[----:B------:R-:W-:Y:S01]  /*9d00*/  HADD2.F32 R102, -RZ, R105.H1_H1 ;  /* 0x30000069ff667230 */ /* 0x000fe20000004100 */
[----:B------:R-:W-:Y:S01]  /*9d10*/  F2FP.F16.F32.PACK_AB R11, R19, R14 ;  /* 0x0000000e130b723e */ /* 0x000fe200000000ff */
[C---:B------:R-:W-:Y:S01]  /*9d20*/  FMUL R18, R78.reuse, R22 ;  /* 0x000000164e127220 */ /* 0x040fe20000400000 */
[C---:B------:R-:W-:Y:S01]  /*9d30*/  FFMA R17, R81.reuse, R100, R17 ;  /* 0x0000006451117223 */ /* 0x040fe20000000011 */
[--C-:B------:R-:W-:Y:S02]  /*9d40*/  HADD2.F32 R101, -RZ, R106.reuse.H0_H0 ;  /* 0x2000006aff657230 */ /* 0x100fe40000004100 */
[C---:B------:R-:W-:Y:S01]  /*9d50*/  FMUL R23, R78.reuse, R23 ;  /* 0x000000174e177220 */ /* 0x040fe20000400000 */
[----:B------:R1:W-:Y:S01]  /*9d60*/  STS.128 [R179+0xc400], R8 ;  /* 0x00c40008b3007388 */ /* 0x0003e20000000c00 */
[----:B------:R-:W-:Y:S01]  /*9d70*/  FFMA R18, R81, R99, R18 ;  /* 0x0000006351127223 */ /* 0x000fe20000000012 */
[----:B------:R-:W-:Y:S01]  /*9d80*/  F2FP.F16.F32.PACK_AB R16, R17, R16 ;  /* 0x000000101110723e */ /* 0x000fe200000000ff */
[----:B------:R-:W-:Y:S01]  /*9d90*/  FFMA R23, R81, R102, R23 ;  /* 0x0000006651177223 */ /* 0x000fe20000000017 */
[----:B------:R-:W-:Y:S02]  /*9da0*/  HADD2.F32 R104, -RZ, R106.H1_H1 ;  /* 0x3000006aff687230 */ /* 0x000fe40000004100 */
[C---:B------:R-:W-:Y:S01]  /*9db0*/  FMUL R20, R78.reuse, R24 ;  /* 0x000000184e147220 */ /* 0x040fe20000400000 */
[--C-:B------:R-:W-:Y:S02]  /*9dc0*/  HADD2.F32 R103, -RZ, R107.reuse.H0_H0 ;  /* 0x2000006bff677230 */ /* 0x100fe40000004100 */
[C---:B------:R-:W-:Y:S01]  /*9dd0*/  FMUL R21, R78.reuse, R25 ;  /* 0x000000194e157220 */ /* 0x040fe20000400000 */
[----:B------:R-:W-:Y:S01]  /*9de0*/  F2FP.F16.F32.PACK_AB R17, R23, R18 ;  /* 0x000000121711723e */ /* 0x000fe200000000ff */
[C---:B------:R-:W-:Y:S01]  /*9df0*/  FFMA R20, R81.reuse, R101, R20 ;  /* 0x0000006551147223 */ /* 0x040fe20000000014 */
[----:B------:R-:W-:Y:S02]  /*9e00*/  HADD2.F32 R106, -RZ, R107.H1_H1 ;  /* 0x3000006bff6a7230 */ /* 0x000fe40000004100 */
[----:B------:R-:W-:Y:S01]  /*9e10*/  FFMA R21, R81, R104, R21 ;  /* 0x0000006851157223 */ /* 0x000fe20000000015 */
[C---:B------:R-:W-:Y:S01]  /*9e20*/  FMUL R22, R78.reuse, R26 ;  /* 0x0000001a4e167220 */ /* 0x040fe20000400000 */
[--C-:B------:R-:W-:Y:S02]  /*9e30*/  HADD2.F32 R105, -RZ, R112.reuse.H0_H0 ;  /* 0x20000070ff697230 */ /* 0x100fe40000004100 */
[C---:B------:R-:W-:Y:S01]  /*9e40*/  FMUL R27, R78.reuse, R27 ;  /* 0x0000001b4e1b7220 */ /* 0x040fe20000400000 */
[----:B------:R-:W-:Y:S01]  /*9e50*/  HADD2.F32 R108, -RZ, R112.H1_H1 ;  /* 0x30000070ff6c7230 */ /* 0x000fe20000004100 */
[----:B------:R-:W-:Y:S01]  /*9e60*/  F2FP.F16.F32.PACK_AB R18, R21, R20 ;  /* 0x000000141512723e */ /* 0x000fe200000000ff */
[C---:B------:R-:W-:Y:S01]  /*9e70*/  FFMA R22, R81.reuse, R103, R22 ;  /* 0x0000006751167223 */ /* 0x040fe20000000016 */
        /* <DEDUP_REMOVED lines=9> */
[--C-:B------:R-:W-:Y:S01]  /*9f10*/  HADD2.F32 R109, -RZ, R114.reuse.H0_H0 ;  /* 0x20000072ff6d7230 */ /* 0x100fe20000004100 */
[----:B------:R1:W-:Y:S01]  /*9f20*/  STS.128 [R177+0xc400], R16 ;  /* 0x00c40010b1007388 */ /* 0x0003e20000000c00 */
        /* <DEDUP_REMOVED lines=69> */
[C---:B------:R-:W-:Y:S01]  /*a380*/  FFMA R45, R81.reuse, R128, R45 ;  /* 0x00000080512d7223 */ /* 0x040fe2000000002d */
[C---:B------:R-:W-:Y:S01]  /*a390*/  FMUL R46, R78.reuse, R50 ;  /* 0x000000324e2e7220 */ /* 0x040fe20000400000 */
[--C-:B------:R-:W-:Y:S02]  /*a3a0*/  HADD2.F32 R129, -RZ, R136.reuse.H0_H0 ;  /* 0x20000088ff817230 */ /* 0x100fe40000004100 */
[C---:B------:R-:W-:Y:S01]  /*a3b0*/  FMUL R51, R78.reuse, R51 ;  /* 0x000000334e337220 */ /* 0x040fe20000400000 */
[----:B------:R-:W-:Y:S02]  /*a3c0*/  HADD2.F32 R132, -RZ, R136.H1_H1 ;  /* 0x30000088ff847230 */ /* 0x000fe40000004100 */
[C---:B------:R-:W-:Y:S01]  /*a3d0*/  FMUL R48, R78.reuse, R52 ;  /* 0x000000344e307220 */ /* 0x040fe20000400000 */
[--C-:B------:R-:W-:Y:S02]  /*a3e0*/  HADD2.F32 R131, -RZ, R137.reuse.H0_H0 ;  /* 0x20000089ff837230 */ /* 0x100fe40000004100 */
[C---:B------:R-:W-:Y:S01]  /*a3f0*/  FMUL R49, R78.reuse, R53 ;  /* 0x000000354e317220 */ /* 0x040fe20000400000 */
[C---:B------:R-:W-:Y:S01]  /*a400*/  FFMA R46, R81.reuse, R127, R46 ;  /* 0x0000007f512e7223 */ /* 0x040fe2000000002e */
[----:B------:R-:W-:Y:S02]  /*a410*/  HADD2.F32 R134, -RZ, R137.H1_H1 ;  /* 0x30000089ff867230 */ /* 0x000fe40000004100 */
[C---:B------:R-:W-:Y:S01]  /*a420*/  FMUL R50, R78.reuse, R54 ;  /* 0x000000364e327220 */ /* 0x040fe20000400000 */
[C---:B------:R-:W-:Y:S01]  /*a430*/  FFMA R51, R81.reuse, R130, R51 ;  /* 0x0000008251337223 */ /* 0x040fe20000000033 */
        /* <DEDUP_REMOVED lines=11> */
[----:B------:R-:W-:Y:S01]  /*a4f0*/  FFMA R55, R81, R134, R55 ;  /* 0x0000008651377223 */ /* 0x000fe20000000037 */
[--C-:B------:R-:W-:Y:S02]  /*a500*/  HADD2.F32 R137, -RZ, R144.reuse.H0_H0 ;  /* 0x20000090ff897230 */ /* 0x100fe40000004100 */
[C---:B------:R-:W-:Y:S01]  /*a510*/  FMUL R59, R78.reuse, R59 ;  /* 0x0000003b4e3b7220 */ /* 0x040fe20000400000 */
[----:B------:R-:W-:Y:S01]  /*a520*/  F2FP.F16.F32.PACK_AB R42, R45, R44 ;  /* 0x0000002c2d2a723e */ /* 0x000fe200000000ff */
[----:B------:R-:W-:Y:S01]  /*a530*/  FFMA R52, R81, R133, R52 ;  /* 0x0000008551347223 */ /* 0x000fe20000000034 */
[----:B------:R-:W-:Y:S01]  /*a540*/  F2FP.F16.F32.PACK_AB R43, R51, R46 ;  /* 0x0000002e332b723e */ /* 0x000fe200000000ff */
[----:B------:R-:W-:Y:S02]  /*a550*/  HADD2.F32 R140, -RZ, R144.H1_H1 ;  /* 0x30000090ff8c7230 */ /* 0x000fe40000004100 */
[C---:B------:R-:W-:Y:S01]  /*a560*/  FMUL R56, R78.reuse, R60 ;  /* 0x0000003c4e387220 */ /* 0x040fe20000400000 */
[C---:B------:R-:W-:Y:S01]  /*a570*/  FFMA R53, R81.reuse, R136, R53 ;  /* 0x0000008851357223 */ /* 0x040fe20000000035 */
[--C-:B------:R-:W-:Y:S01]  /*a580*/  HADD2.F32 R139, -RZ, R145.reuse.H0_H0 ;  /* 0x20000091ff8b7230 */ /* 0x100fe20000004100 */
[----:B------:R1:W-:Y:S01]  /*a590*/  STS.128 [R182+0xc400], R40 ;  /* 0x00c40028b6007388 */ /* 0x0003e20000000c00 */
        /* <DEDUP_REMOVED lines=15> */
[----:B------:R-:W-:Y:S02]  /*a690*/  HADD2.F32 R146, -RZ, R147.H1_H1 ;  /* 0x30000093ff927230 */ /* 0x000fe40000004100 */
[C---:B------:R-:W-:Y:S01]  /*a6a0*/  FMUL R62, R78.reuse, R66 ;  /* 0x000000424e3e7220 */ /* 0x040fe20000400000 */
[----:B------:R-:W-:Y:S01]  /*a6b0*/  F2FP.F16.F32.PACK_AB R49, R55, R50 ;  /* 0x000000323731723e */ /* 0x000fe200000000ff */
        /* <DEDUP_REMOVED lines=31> */
.L_x_121:
[----:B------:R-:W-:Y:S05]  /*a8b0*/  BSYNC.RECONVERGENT B0 ;  /* 0x0000000000007941 */ /* 0x000fea0003800200 */
.L_x_120:
[----:B------:R-:W-:Y:S01]  /*a8c0*/  BAR.SYNC.DEFER_BLOCKING 0x1, 0x80 ;  /* 0x0042000000007b1d */ /* 0x000fe20000010000 */
[----:B------:R-:W-:Y:S01]  /*a8d0*/  UISETP.NE.AND UP0, UPT, UR49, -0x4, UPT ;  /* 0xfffffffc3100788c */ /* 0x000fe2000bf05270 */
[----:B------:R-:W-:Y:S08]  /*a8e0*/  IADD3 R76, PT, PT, R76, 0x1, RZ ;  /* 0x000000014c4c7810 */ /* 0x000ff00007ffe0ff */
[----:B------:R-:W-:Y:S05]  /*a8f0*/  BRA.U !UP0, `(.L_x_122) ;  /* 0x0000000108287547 */ /* 0x000fea000b800000 */
[----:B------:R-:W-:Y:S01]  /*a900*/  ISETP.NE.AND P0, PT, R176, RZ, PT ;  /* 0x000000ffb000720c */ /* 0x000fe20003f05270 */
[----:B------:R-:W-:Y:S01]  /*a910*/  IMAD.U32 R3, RZ, RZ, UR51 ;  /* 0x00000033ff037e24 */ /* 0x000fe2000f8e00ff */
[----:B------:R-:W-:Y:S01]  /*a920*/  UIADD3 UR51, UPT, UPT, UR51, 0x1, URZ ;  /* 0x0000000133337890 */ /* 0x000fe2000fffe0ff */
[----:B------:R-:W-:Y:S03]  /*a930*/  IMAD.U32 R0, RZ, RZ, UR37 ;  /* 0x00000025ff007e24 */ /* 0x000fe6000f8e00ff */
[----:B------:R-:W-:Y:S04]  /*a940*/  UISETP.NE.AND UP0, UPT, UR51, 0x4, UPT ;  /* 0x000000043300788c */ /* 0x000fe8000bf05270 */
[----:B------:R-:W-:Y:S03]  /*a950*/  USEL UR51, UR51, URZ, UP0 ;  /* 0x000000ff33337287 */ /* 0x000fe60008000000 */
[----:B------:R-:W-:Y:S05]  /*a960*/  @P0 LEA R3, R3, UR48, 0x3 ;  /* 0x0000003003030c11 */ /* 0x000fea000f8e18ff */
[----:B------:R-:W-:Y:S05]  /*a970*/  @P0 VIADD R3, R3, 0x50 ;  /* 0x0000005003030836 */ /* 0x000fea0000000000 */
[----:B------:R-:W-:Y:S04]  /*a980*/  @P0 PRMT R0, R0, 0x654, R3 ;  /* 0x0000065400000816 */ /* 0x000fe80000000003 */
[----:B------:R2:W-:Y:S03]  /*a990*/  @P0 SYNCS.ARRIVE.TRANS64.RED.A1T0 RZ, [R0+URZ], RZ ;  /* 0x000000ff00ff09a7 */ /* 0x0005e600081004ff */
.L_x_122:
[----:B------:R-:W-:Y:S01]  /*a9a0*/  ISETP.NE.AND P2, PT, R171, RZ, PT ;  /* 0x000000ffab00720c */ /* 0x000fe20003f45270 */
[----:B------:R-:W-:Y:S01]  /*a9b0*/  UIADD3 UR49, UPT, UPT, UR49, 0x4, URZ ;  /* 0x0000000431317890 */ /* 0x000fe2000fffe0ff */
[----:B------:R-:W-:Y:S01]  /*a9c0*/  ISETP.NE.AND P0, PT, R173, 0x2, PT ;  /* 0x00000002ad00780c */ /* 0x000fe20003f05270 */
[----:B------:R-:W-:Y:S01]  /*a9d0*/  IMAD.IADD R20, R75, 0x1, R154 ;  /* 0x000000014b147824 */ /* 0x000fe200078e029a */
[----:B------:R-:W-:Y:S01]  /*a9e0*/  ISETP.NE.AND P1, PT, R76, 0x2, PT ;  /* 0x000000024c00780c */ /* 0x000fe20003f25270 */
[----:B------:R-:W-:Y:S01]  /*a9f0*/  IMAD.IADD R21, R77, 0x1, R156 ;  /* 0x000000014d157824 */ /* 0x000fe200078e029c */
[----:B--2---:R-:W-:Y:S02]  /*aa00*/  SEL R0, RZ, 0x1, P0 ;  /* 0x00000001ff007807 */ /* 0x004fe40000000000 */
[----:B------:R-:W-:Y:S02]  /*aa10*/  SEL R3, RZ, 0x1, P1 ;  /* 0x00000001ff037807 */ /* 0x000fe40000800000 */
[----:B------:R-:W-:Y:S02]  /*aa20*/  LOP3.LUT R165, R165, R0, RZ, 0x3c, !PT ;  /* 0x00000000a5a57212 */ /* 0x000fe400078e3cff */
[----:B------:R-:W-:Y:S02]  /*aa30*/  LOP3.LUT R166, R166, R3, RZ, 0x3c, !PT ;  /* 0x00000003a6a67212 */ /* 0x000fe400078e3cff */
[----:B------:R-:W-:Y:S02]  /*aa40*/  @P2 R2UR UR36, R164 ;  /* 0x00000000a42422ca */ /* 0x000fe400000e0000 */
[----:B------:R-:W-:Y:S02]  /*aa50*/  SEL R173, R173, RZ, P0 ;  /* 0x000000ffadad7207 */ /* 0x000fe40000000000 */
[----:B------:R-:W-:Y:S01]  /*aa60*/  SEL R76, R76, RZ, P1 ;  /* 0x000000ff4c4c7207 */ /* 0x000fe20000800000 */
[----:B------:R-:W-:Y:S10]  /*aa70*/  @P2 BRA `(.L_x_123) ;  /* 0xffffffa0000c2947 */ /* 0x000ff4000383ffff */
[----:B------:R-:W-:-:S09]  /*aa80*/  UISETP.NE.AND UP0, UPT, UR50, URZ, UPT ;  /* 0x000000ff3200728c */ /* 0x000fd2000bf05270 */
[----:B------:R-:W-:Y:S05]  /*aa90*/  BRA.U !UP0, `(.L_x_124) ;  /* 0x0000000108487547 */ /* 0x000fea000b800000 */
[----:B------:R-:W2:Y:S02]  /*aaa0*/  LDCU.64 UR4, c[0x0][0x890] ;  /* 0x00011200ff0477ac */ /* 0x000ea40008000a00 */
[----:B--2---:R-:W-:-:S04]  /*aab0*/  UISETP.NE.U32.AND UP0, UPT, UR4, URZ, UPT ;  /* 0x000000ff0400728c */ /* 0x004fc8000bf05070 */
[----:B------:R-:W-:-:S09]  /*aac0*/  UISETP.NE.AND.EX UP0, UPT, UR5, URZ, UPT, UP0 ;  /* 0x000000ff0500728c */ /* 0x000fd2000bf05300 */
[----:B------:R-:W-:Y:S05]  /*aad0*/  BRA.U UP0, `(.L_x_125) ;  /* 0x00000001000c7547 */ /* 0x000fea000b800000 */
[----:B------:R-:W-:-:S13]  /*aae0*/  FSETP.NEU.AND P0, PT, R81, RZ, PT ;  /* 0x000000ff5100720b */ /* 0x000fda0003f0d000 */
[----:B------:R-:W-:Y:S05]  /*aaf0*/  @!P0 EXIT ;  /* 0x000000000000894d */ /* 0x000fea0003800000 */
[----:B------:R-:W-:Y:S05]  /*ab00*/  BRA `(.L_x_124) ;  /* 0x00000000002c7947 */ /* 0x000fea0003800000 */
.L_x_125:
[----:B------:R-:W-:Y:S01]  /*ab10*/  ISETP.NE.AND P0, PT, R172, RZ, PT ;  /* 0x000000ffac00720c */ /* 0x000fe20003f05270 */
[----:B------:R-:W-:-:S12]  /*ab20*/  BSSY.RECONVERGENT B0, `(.L_x_124) ;  /* 0x0000009000007945 */ /* 0x000fd80003800200 */
[----:B------:R-:W-:Y:S05]  /*ab30*/  @P0 BRA `(.L_x_126) ;  /* 0x0000000000140947 */ /* 0x000fea0003800000 */
[----:B------:R-:W2:Y:S02]  /*ab40*/  LDCU.64 UR4, c[0x0][0x888] ;  /* 0x00011100ff0477ac */ /* 0x000ea40008000a00 */
[----:B--2---:R-:W-:-:S04]  /*ab50*/  ISETP.NE.U32.AND P0, PT, RZ, UR4, PT ;  /* 0x00000004ff007c0c */ /* 0x004fc8000bf05070 */
[----:B------:R-:W-:-:S13]  /*ab60*/  ISETP.NE.AND.EX P0, PT, RZ, UR5, PT, P0 ;  /* 0x00000005ff007c0c */ /* 0x000fda000bf05300 */
[----:B------:R-:W-:Y:S05]  /*ab70*/  @!P0 EXIT ;  /* 0x000000000000894d */ /* 0x000fea0003800000 */
[----:B------:R-:W-:Y:S05]  /*ab80*/  BRA `(.L_x_127) ;  /* 0x0000000000087947 */ /* 0x000fea0003800000 */
.L_x_126:
[----:B------:R-:W-:-:S13]  /*ab90*/  FSETP.NEU.AND P0, PT, R81, RZ, PT ;  /* 0x000000ff5100720b */ /* 0x000fda0003f0d000 */
[----:B------:R-:W-:Y:S05]  /*aba0*/  @!P0 EXIT ;  /* 0x000000000000894d */ /* 0x000fea0003800000 */
.L_x_127:
[----:B------:R-:W-:Y:S05]  /*abb0*/  BSYNC.RECONVERGENT B0 ;  /* 0x0000000000007941 */ /* 0x000fea0003800200 */
.L_x_124:
[----:B------:R-:W-:Y:S01]  /*abc0*/  ULEA UR4, UR51, UR48, 0x3 ;  /* 0x0000003033047291 */ /* 0x000fe2000f8e18ff */
[----:B------:R-:W-:-:S04]  /*abd0*/  DEPBAR.LE SB0, 0x0 ;  /* 0x000080000000791a */ /* 0x000fc80000000000 */
[----:B------:R-:W-:-:S04]  /*abe0*/  UIADD3 UR4, UPT, UPT, UR4, 0x50, URZ ;  /* 0x0000005004047890 */ /* 0x000fc8000fffe0ff */
[----:B------:R-:W-:-:S09]  /*abf0*/  UPRMT UR4, UR37, 0x654, UR4 ;  /* 0x0000065425047896 */ /* 0x000fd20008000004 */
[----:B------:R-:W-:Y:S01]  /*ac00*/  SYNCS.ARRIVE.TRANS64.RED.A1T0 RZ, [UR4], RZ ;  /* 0x000000ffffff79a7 */ /* 0x000fe20008100404 */
[----:B------:R-:W-:Y:S05]  /*ac10*/  EXIT ;  /* 0x000000000000794d */ /* 0x000fea0003800000 */
.L_x_19:
[----:B--2---:R2:W1:Y:S02]  /*ac20*/  SYNCS.PHASECHK.TRANS64.TRYWAIT P0, [R3+URZ+0xd0], R2 ;  /* 0x0000d002030075a7 */ /* 0x00446400080011ff */
[----:B-1----:R-:W-:Y:S05]  /*ac30*/  @!P0 NANOSLEEP.SYNCS 0x989680 ;  /* 0x009896800000895d */ /* 0x002fea0003900000 */
[----:B------:R-:W1:Y:S02]  /*ac40*/  @!P0 SYNCS.PHASECHK.TRANS64 P0, [R3+URZ+0xd0], R2 ;  /* 0x0000d002030085a7 */ /* 0x000e6400080010ff */
[----:B-1----:R-:W-:Y:S05]  /*ac50*/  @!P0 BRA `(.L_x_19) ;  /* 0xfffffffc00f08947 */ /* 0x002fea000383ffff */
[----:B------:R-:W-:Y:S05]  /*ac60*/  BRA `(.L_x_128) ;  /* 0xffffff6800487947 */ /* 0x000fea000383ffff */
.L_x_22:
[----:B-1----:R-:W-:-:S07]  /*ac70*/  MOV R2, UR33 ;  /* 0x0000002100027c02 */ /* 0x002fce0008000f00 */
.L_x_129:
[----:B-1----:R1:W2:Y:S02]  /*ac80*/  SYNCS.PHASECHK.TRANS64.TRYWAIT P0, [R2+URZ+0x18], R5 ;  /* 0x00001805020075a7 */ /* 0x0022a400080011ff */
[----:B--2---:R-:W-:Y:S05]  /*ac90*/  @!P0 NANOSLEEP.SYNCS 0x989680 ;  /* 0x009896800000895d */ /* 0x004fea0003900000 */
[----:B------:R-:W2:Y:S02]  /*aca0*/  @!P0 SYNCS.PHASECHK.TRANS64 P0, [R2+URZ+0x18], R5 ;  /* 0x00001805020085a7 */ /* 0x000ea400080010ff */
[----:B--2---:R-:W-:Y:S05]  /*acb0*/  @!P0 BRA `(.L_x_129) ;  /* 0xfffffffc00f08947 */ /* 0x004fea000383ffff */
[----:B------:R-:W-:Y:S05]  /*acc0*/  BRA `(.L_x_21) ;  /* 0xffffff6800987947 */ /* 0x000fea000383ffff */
.L_x_28:
[----:B-1----:R-:W-:-:S07]  /*acd0*/  MOV R2, UR17 ;  /* 0x0000001100027c02 */ /* 0x002fce0008000f00 */
.L_x_130:
[----:B-1----:R1:W2:Y:S02]  /*ace0*/  SYNCS.PHASECHK.TRANS64.TRYWAIT P0, [R2+URZ+0x18], R5 ;  /* 0x00001805020075a7 */ /* 0x0022a400080011ff */
[----:B--2---:R-:W-:Y:S05]  /*acf0*/  @!P0 NANOSLEEP.SYNCS 0x989680 ;  /* 0x009896800000895d */ /* 0x004fea0003900000 */
[----:B------:R-:W2:Y:S02]  /*ad00*/  @!P0 SYNCS.PHASECHK.TRANS64 P0, [R2+URZ+0x18], R5 ;  /* 0x00001805020085a7 */ /* 0x000ea400080010ff */
[----:B--2---:R-:W-:Y:S05]  /*ad10*/  @!P0 BRA `(.L_x_130) ;  /* 0xfffffffc00f08947 */ /* 0x004fea000383ffff */
[----:B------:R-:W-:Y:S05]  /*ad20*/  BRA `(.L_x_27) ;  /* 0xffffff6c00407947 */ /* 0x000fea000383ffff */
.L_x_32:
[----:B-1----:R1:W2:Y:S02]  /*ad30*/  SYNCS.PHASECHK.TRANS64.TRYWAIT P0, [R2+URZ+0x80], R3 ;  /* 0x00008003020075a7 */ /* 0x0022a400080011ff */
[----:B--2---:R-:W-:Y:S05]  /*ad40*/  @!P0 NANOSLEEP.SYNCS 0x989680 ;  /* 0x009896800000895d */ /* 0x004fea0003900000 */
[----:B------:R-:W2:Y:S02]  /*ad50*/  @!P0 SYNCS.PHASECHK.TRANS64 P0, [R2+URZ+0x80], R3 ;  /* 0x00008003020085a7 */ /* 0x000ea400080010ff */
[----:B--2---:R-:W-:Y:S05]  /*ad60*/  @!P0 BRA `(.L_x_32) ;  /* 0xfffffffc00f08947 */ /* 0x004fea000383ffff */
[----:B------:R-:W-:Y:S05]  /*ad70*/  BRA `(.L_x_131) ;  /* 0xffffff6c00d07947 */ /* 0x000fea000383ffff */
.L_x_36:
[----:B----4-:R-:W-:-:S07]  /*ad80*/  MOV R0, UR5 ;  /* 0x0000000500007c02 */ /* 0x010fce0008000f00 */
.L_x_132:
[----:B-1----:R1:W2:Y:S02]  /*ad90*/  SYNCS.PHASECHK.TRANS64.TRYWAIT P0, [R0+URZ], R3 ;  /* 0x00000003000075a7 */ /* 0x0022a400080011ff */
[----:B--2---:R-:W-:Y:S05]  /*ada0*/  @!P0 NANOSLEEP.SYNCS 0x989680 ;  /* 0x009896800000895d */ /* 0x004fea0003900000 */
[----:B------:R-:W2:Y:S02]  /*adb0*/  @!P0 SYNCS.PHASECHK.TRANS64 P0, [R0+URZ], R3 ;  /* 0x00000003000085a7 */ /* 0x000ea400080010ff */
[----:B--2---:R-:W-:Y:S05]  /*adc0*/  @!P0 BRA `(.L_x_132) ;  /* 0xfffffffc00f08947 */ /* 0x004fea000383ffff */
[----:B------:R-:W-:Y:S05]  /*add0*/  BRA `(.L_x_133) ;  /* 0xffffff7400407947 */ /* 0x000fea000383ffff */
.L_x_37:
[----:B----4-:R-:W-:-:S07]  /*ade0*/  MOV R0, UR5 ;  /* 0x0000000500007c02 */ /* 0x010fce0008000f00 */
.L_x_134:
[----:B-1----:R1:W2:Y:S02]  /*adf0*/  SYNCS.PHASECHK.TRANS64.TRYWAIT P0, [R0+URZ], R3 ;  /* 0x00000003000075a7 */ /* 0x0022a400080011ff */
[----:B--2---:R-:W-:Y:S05]  /*ae00*/  @!P0 NANOSLEEP.SYNCS 0x989680 ;  /* 0x009896800000895d */ /* 0x004fea0003900000 */
[----:B------:R-:W2:Y:S02]  /*ae10*/  @!P0 SYNCS.PHASECHK.TRANS64 P0, [R0+URZ], R3 ;  /* 0x00000003000085a7 */ /* 0x000ea400080010ff */
[----:B--2---:R-:W-:Y:S05]  /*ae20*/  @!P0 BRA `(.L_x_134) ;  /* 0xfffffffc00f08947 */ /* 0x004fea000383ffff */
[----:B------:R-:W-:Y:S05]  /*ae30*/  BRA `(.L_x_135) ;  /* 0xffffff74004c7947 */ /* 0x000fea000383ffff */
.L_x_40:
[----:B-1----:R1:W2:Y:S02]  /*ae40*/  SYNCS.PHASECHK.TRANS64.TRYWAIT P0, [R0+URZ+0xc0], R5 ;  /* 0x0000c005000075a7 */ /* 0x0022a400080011ff */
[----:B--2---:R-:W-:Y:S05]  /*ae50*/  @!P0 NANOSLEEP.SYNCS 0x989680 ;  /* 0x009896800000895d */ /* 0x004fea0003900000 */
[----:B------:R-:W2:Y:S02]  /*ae60*/  @!P0 SYNCS.PHASECHK.TRANS64 P0, [R0+URZ+0xc0], R5 ;  /* 0x0000c005000085a7 */ /* 0x000ea400080010ff */
[----:B--2---:R-:W-:Y:S05]  /*ae70*/  @!P0 BRA `(.L_x_40) ;  /* 0xfffffffc00f08947 */ /* 0x004fea000383ffff */
[----:B------:R-:W-:Y:S05]  /*ae80*/  BRA `(.L_x_136) ;  /* 0xffffff7400a87947 */ /* 0x000fea000383ffff */
.L_x_41:
[----:B------:R-:W-:-:S07]  /*ae90*/  MOV R0, UR5 ;  /* 0x0000000500007c02 */ /* 0x000fce0008000f00 */
.L_x_137:
[----:B-1----:R1:W2:Y:S02]  /*aea0*/  SYNCS.PHASECHK.TRANS64.TRYWAIT P0, [R0+URZ+0x90], R5 ;  /* 0x00009005000075a7 */ /* 0x0022a400080011ff */
[----:B--2---:R-:W-:Y:S05]  /*aeb0*/  @!P0 NANOSLEEP.SYNCS 0x989680 ;  /* 0x009896800000895d */ /* 0x004fea0003900000 */
[----:B------:R-:W2:Y:S02]  /*aec0*/  @!P0 SYNCS.PHASECHK.TRANS64 P0, [R0+URZ+0x90], R5 ;  /* 0x00009005000085a7 */ /* 0x000ea400080010ff */
[----:B--2---:R-:W-:Y:S05]  /*aed0*/  @!P0 BRA `(.L_x_137) ;  /* 0xfffffffc00f08947 */ /* 0x004fea000383ffff */
[----:B------:R-:W-:Y:S05]  /*aee0*/  BRA `(.L_x_138) ;  /* 0xffffff7400b87947 */ /* 0x000fea000383ffff */
.L_x_42:
[----:B-1----:R1:W2:Y:S02]  /*aef0*/  SYNCS.PHASECHK.TRANS64.TRYWAIT P1, [R0+URZ+0x80], R5 ;  /* 0x00008005000075a7 */ /* 0x0022a400080211ff */
[----:B--2---:R-:W-:Y:S05]  /*af00*/  @!P1 NANOSLEEP.SYNCS 0x989680 ;  /* 0x009896800000995d */ /* 0x004fea0003900000 */
[----:B------:R-:W2:Y:S02]  /*af10*/  @!P1 SYNCS.PHASECHK.TRANS64 P1, [R0+URZ+0x80], R5 ;  /* 0x00008005000095a7 */ /* 0x000ea400080210ff */
[----:B--2---:R-:W-:Y:S05]  /*af20*/  @!P1 BRA `(.L_x_42) ;  /* 0xfffffffc00f09947 */ /* 0x004fea000383ffff */
[----:B------:R-:W-:Y:S05]  /*af30*/  BRA `(.L_x_139) ;  /* 0xffffff7400e87947 */ /* 0x000fea000383ffff */
.L_x_45:
[----:B------:R-:W-:-:S07]  /*af40*/  MOV R0, UR5 ;  /* 0x0000000500007c02 */ /* 0x000fce0008000f00 */
.L_x_140:
[----:B-1----:R1:W2:Y:S02]  /*af50*/  SYNCS.PHASECHK.TRANS64.TRYWAIT P0, [R0+URZ+0x90], R3 ;  /* 0x00009003000075a7 */ /* 0x0022a400080011ff */
[----:B--2---:R-:W-:Y:S05]  /*af60*/  @!P0 NANOSLEEP.SYNCS 0x989680 ;  /* 0x009896800000895d */ /* 0x004fea0003900000 */
[----:B------:R-:W2:Y:S02]  /*af70*/  @!P0 SYNCS.PHASECHK.TRANS64 P0, [R0+URZ+0x90], R3 ;  /* 0x00009003000085a7 */ /* 0x000ea400080010ff */
[----:B--2---:R-:W-:Y:S05]  /*af80*/  @!P0 BRA `(.L_x_140) ;  /* 0xfffffffc00f08947 */ /* 0x004fea000383ffff */
[----:B------:R-:W-:Y:S05]  /*af90*/  BRA `(.L_x_44) ;  /* 0xffffff78003c7947 */ /* 0x000fea000383ffff */
.L_x_52:
[----:B-1----:R1:W2:Y:S02]  /*afa0*/  SYNCS.PHASECHK.TRANS64.TRYWAIT P1, [R0+URZ+0x80], R5 ;  /* 0x00008005000075a7 */ /* 0x0022a400080211ff */
[----:B--2---:R-:W-:Y:S05]  /*afb0*/  @!P1 NANOSLEEP.SYNCS 0x989680 ;  /* 0x009896800000995d */ /* 0x004fea0003900000 */
[----:B------:R-:W2:Y:S02]  /*afc0*/  @!P1 SYNCS.PHASECHK.TRANS64 P1, [R0+URZ+0x80], R5 ;  /* 0x00008005000095a7 */ /* 0x000ea400080210ff */
[----:B--2---:R-:W-:Y:S05]  /*afd0*/  @!P1 BRA `(.L_x_52) ;  /* 0xfffffffc00f09947 */ /* 0x004fea000383ffff */
[----:B------:R-:W-:Y:S05]  /*afe0*/  BRA `(.L_x_141) ;  /* 0xffffff7c00ac7947 */ /* 0x000fea000383ffff */
.L_x_53:
[----:B------:R-:W-:-:S07]  /*aff0*/  MOV R3, UR7 ;  /* 0x0000000700037c02 */ /* 0x000fce0008000f00 */
.L_x_142:
[----:B-1----:R1:W2:Y:S02]  /*b000*/  SYNCS.PHASECHK.TRANS64.TRYWAIT P0, [R3+URZ+0xb0], R0 ;  /* 0x0000b000030075a7 */ /* 0x0022a400080011ff */
[----:B--2---:R-:W-:Y:S05]  /*b010*/  @!P0 NANOSLEEP.SYNCS 0x989680 ;  /* 0x009896800000895d */ /* 0x004fea0003900000 */
[----:B------:R-:W2:Y:S02]  /*b020*/  @!P0 SYNCS.PHASECHK.TRANS64 P0, [R3+URZ+0xb0], R0 ;  /* 0x0000b000030085a7 */ /* 0x000ea400080010ff */
[----:B--2---:R-:W-:Y:S05]  /*b030*/  @!P0 BRA `(.L_x_142) ;  /* 0xfffffffc00f08947 */ /* 0x004fea000383ffff */
[----:B------:R-:W-:Y:S05]  /*b040*/  BRA `(.L_x_143) ;  /* 0xffffff7c00e47947 */ /* 0x000fea000383ffff */
.L_x_56:
[----:B------:R-:W-:Y:S07]  /*b050*/  MOV R0, UR6 ;  /* 0x0000000600007c02 */ /* 0x000fee0008000f00 */
.L_x_144:
[----:B-1----:R1:W2:Y:S02]  /*b060*/  SYNCS.PHASECHK.TRANS64.TRYWAIT P0, [R0+URZ], R3 ;  /* 0x00000003000075a7 */ /* 0x0022a400080011ff */
[----:B--2---:R-:W-:Y:S05]  /*b070*/  @!P0 NANOSLEEP.SYNCS 0x989680 ;  /* 0x009896800000895d */ /* 0x004fea0003900000 */
[----:B------:R-:W2:Y:S02]  /*b080*/  @!P0 SYNCS.PHASECHK.TRANS64 P0, [R0+URZ], R3 ;  /* 0x00000003000085a7 */ /* 0x000ea400080010ff */
[----:B--2---:R-:W-:Y:S05]  /*b090*/  @!P0 BRA `(.L_x_144) ;  /* 0xfffffffc00f08947 */ /* 0x004fea000383ffff */
[----:B------:R-:W-:Y:S05]  /*b0a0*/  BRA `(.L_x_55) ;  /* 0xffffff8000007947 */ /* 0x000fea000383ffff */
.L_x_59:
[----:B------:R-:W-:-:S07]  /*b0b0*/  MOV R0, UR6 ;  /* 0x0000000600007c02 */ /* 0x000fce0008000f00 */
.L_x_145:
[----:B--2---:R2:W4:Y:S02]  /*b0c0*/  SYNCS.PHASECHK.TRANS64.TRYWAIT P0, [R0+URZ], R3 ;  /* 0x00000003000075a7 */ /* 0x00452400080011ff */
[----:B----4-:R-:W-:Y:S05]  /*b0d0*/  @!P0 NANOSLEEP.SYNCS 0x989680 ;  /* 0x009896800000895d */ /* 0x010fea0003900000 */
[----:B------:R-:W4:Y:S02]  /*b0e0*/  @!P0 SYNCS.PHASECHK.TRANS64 P0, [R0+URZ], R3 ;  /* 0x00000003000085a7 */ /* 0x000f2400080010ff */
[----:B----4-:R-:W-:Y:S05]  /*b0f0*/  @!P0 BRA `(.L_x_145) ;  /* 0xfffffffc00f08947 */ /* 0x010fea000383ffff */
[----:B------:R-:W-:Y:S05]  /*b100*/  BRA `(.L_x_146) ;  /* 0xffffff8000dc7947 */ /* 0x000fea000383ffff */
.L_x_60:
[----:B------:R-:W-:-:S07]  /*b110*/  MOV R0, UR7 ;  /* 0x0000000700007c02 */ /* 0x000fce0008000f00 */
.L_x_147:
[----:B-1----:R1:W2:Y:S02]  /*b120*/  SYNCS.PHASECHK.TRANS64.TRYWAIT P0, [R0+URZ], R3 ;  /* 0x00000003000075a7 */ /* 0x0022a400080011ff */
[----:B--2---:R-:W-:Y:S05]  /*b130*/  @!P0 NANOSLEEP.SYNCS 0x989680 ;  /* 0x009896800000895d */ /* 0x004fea0003900000 */
[----:B------:R-:W2:Y:S02]  /*b140*/  @!P0 SYNCS.PHASECHK.TRANS64 P0, [R0+URZ], R3 ;  /* 0x00000003000085a7 */ /* 0x000ea400080010ff */
[----:B--2---:R-:W-:Y:S05]  /*b150*/  @!P0 BRA `(.L_x_147) ;  /* 0xfffffffc00f08947 */ /* 0x004fea000383ffff */
[----:B------:R-:W-:Y:S05]  /*b160*/  BRA `(.L_x_148) ;  /* 0xffffff8000e87947 */ /* 0x000fea000383ffff */
.L_x_65:
[----:B--2---:R2:W3:Y:S02]  /*b170*/  SYNCS.PHASECHK.TRANS64.TRYWAIT P0, [R0+URZ+0x80], R3 ;  /* 0x00008003000075a7 */ /* 0x0044e400080011ff */
[----:B---3--:R-:W-:Y:S05]  /*b180*/  @!P0 NANOSLEEP.SYNCS 0x989680 ;  /* 0x009896800000895d */ /* 0x008fea0003900000 */
[----:B------:R-:W3:Y:S02]  /*b190*/  @!P0 SYNCS.PHASECHK.TRANS64 P0, [R0+URZ+0x80], R3 ;  /* 0x00008003000085a7 */ /* 0x000ee400080010ff */
[----:B---3--:R-:W-:Y:S05]  /*b1a0*/  @!P0 BRA `(.L_x_65) ;  /* 0xfffffffc00f08947 */ /* 0x008fea000383ffff */
[----:B------:R-:W-:Y:S05]  /*b1b0*/  BRA `(.L_x_149) ;  /* 0xffffff8400f47947 */ /* 0x000fea000383ffff */
.L_x_68:
[----:B------:R-:W-:Y:S07]  /*b1c0*/  MOV R0, UR7 ;  /* 0x0000000700007c02 */ /* 0x000fee0008000f00 */
.L_x_150:
[----:B--2---:R2:W3:Y:S02]  /*b1d0*/  SYNCS.PHASECHK.TRANS64.TRYWAIT P0, [R0+URZ+0x78], R3 ;  /* 0x00007803000075a7 */ /* 0x0044e400080011ff */
[----:B---3--:R-:W-:Y:S05]  /*b1e0*/  @!P0 NANOSLEEP.SYNCS 0x989680 ;  /* 0x009896800000895d */ /* 0x008fea0003900000 */
[----:B------:R-:W3:Y:S02]  /*b1f0*/  @!P0 SYNCS.PHASECHK.TRANS64 P0, [R0+URZ+0x78], R3 ;  /* 0x00007803000085a7 */ /* 0x000ee400080010ff */
[----:B---3--:R-:W-:Y:S05]  /*b200*/  @!P0 BRA `(.L_x_150) ;  /* 0xfffffffc00f08947 */ /* 0x008fea000383ffff */
[----:B------:R-:W-:Y:S05]  /*b210*/  BRA `(.L_x_67) ;  /* 0xffffff8800d47947 */ /* 0x000fea000383ffff */
.L_x_71:
[----:B------:R-:W-:Y:S07]  /*b220*/  MOV R3, UR7 ;  /* 0x0000000700037c02 */ /* 0x000fee0008000f00 */
.L_x_151:
[----:B-1----:R1:W2:Y:S02]  /*b230*/  SYNCS.PHASECHK.TRANS64.TRYWAIT P0, [R3+URZ+0x50], R12 ;  /* 0x0000500c030075a7 */ /* 0x0022a400080011ff */
[----:B--2---:R-:W-:Y:S05]  /*b240*/  @!P0 NANOSLEEP.SYNCS 0x989680 ;  /* 0x009896800000895d */ /* 0x004fea0003900000 */
[----:B------:R-:W2:Y:S02]  /*b250*/  @!P0 SYNCS.PHASECHK.TRANS64 P0, [R3+URZ+0x50], R12 ;  /* 0x0000500c030085a7 */ /* 0x000ea400080010ff */
[----:B--2---:R-:W-:Y:S05]  /*b260*/  @!P0 BRA `(.L_x_151) ;  /* 0xfffffffc00f08947 */ /* 0x004fea000383ffff */
[----:B------:R-:W-:Y:S05]  /*b270*/  BRA `(.L_x_152) ;  /* 0xffffff8c004c7947 */ /* 0x000fea000383ffff */
.L_x_72:
[----:B-1----:R-:W-:Y:S07]  /*b280*/  MOV R3, UR7 ;  /* 0x0000000700037c02 */ /* 0x002fee0008000f00 */
.L_x_153:
[----:B-1----:R1:W2:Y:S02]  /*b290*/  SYNCS.PHASECHK.TRANS64.TRYWAIT P0, [R3+URZ+0x58], R12 ;  /* 0x0000580c030075a7 */ /* 0x0022a400080011ff */
[----:B--2---:R-:W-:Y:S05]  /*b2a0*/  @!P0 NANOSLEEP.SYNCS 0x989680 ;  /* 0x009896800000895d */ /* 0x004fea0003900000 */
[----:B------:R-:W2:Y:S02]  /*b2b0*/  @!P0 SYNCS.PHASECHK.TRANS64 P0, [R3+URZ+0x58], R12 ;  /* 0x0000580c030085a7 */ /* 0x000ea400080010ff */
[----:B--2---:R-:W-:Y:S05]  /*b2c0*/  @!P0 BRA `(.L_x_153) ;  /* 0xfffffffc00f08947 */ /* 0x004fea000383ffff */
[----:B------:R-:W-:Y:S05]  /*b2d0*/  BRA `(.L_x_154) ;  /* 0xffffff8c00887947 */ /* 0x000fea000383ffff */
.L_x_73:
[----:B-1----:R-:W-:Y:S07]  /*b2e0*/  MOV R3, UR7 ;  /* 0x0000000700037c02 */ /* 0x002fee0008000f00 */
.L_x_155:
[----:B-1----:R1:W2:Y:S02]  /*b2f0*/  SYNCS.PHASECHK.TRANS64.TRYWAIT P0, [R3+URZ+0x60], R12 ;  /* 0x0000600c030075a7 */ /* 0x0022a400080011ff */
[----:B--2---:R-:W-:Y:S05]  /*b300*/  @!P0 NANOSLEEP.SYNCS 0x989680 ;  /* 0x009896800000895d */ /* 0x004fea0003900000 */
[----:B------:R-:W2:Y:S02]  /*b310*/  @!P0 SYNCS.PHASECHK.TRANS64 P0, [R3+URZ+0x60], R12 ;  /* 0x0000600c030085a7 */ /* 0x000ea400080010ff */
[----:B--2---:R-:W-:Y:S05]  /*b320*/  @!P0 BRA `(.L_x_155) ;  /* 0xfffffffc00f08947 */ /* 0x004fea000383ffff */
[----:B------:R-:W-:Y:S05]  /*b330*/  BRA `(.L_x_156) ;  /* 0xffffff8c00d07947 */ /* 0x000fea000383ffff */
.L_x_74:
[----:B------:R-:W-:Y:S07]  /*b340*/  MOV R3, UR7 ;  /* 0x0000000700037c02 */ /* 0x000fee0008000f00 */
.L_x_157:
[----:B-1----:R1:W2:Y:S02]  /*b350*/  SYNCS.PHASECHK.TRANS64.TRYWAIT P0, [R3+URZ+0x68], R12 ;  /* 0x0000680c030075a7 */ /* 0x0022a400080011ff */
[----:B--2---:R-:W-:Y:S05]  /*b360*/  @!P0 NANOSLEEP.SYNCS 0x989680 ;  /* 0x009896800000895d */ /* 0x004fea0003900000 */
[----:B------:R-:W2:Y:S02]  /*b370*/  @!P0 SYNCS.PHASECHK.TRANS64 P0, [R3+URZ+0x68], R12 ;  /* 0x0000680c030085a7 */ /* 0x000ea400080010ff */
[----:B--2---:R-:W-:Y:S05]  /*b380*/  @!P0 BRA `(.L_x_157) ;  /* 0xfffffffc00f08947 */ /* 0x004fea000383ffff */
[----:B------:R-:W-:Y:S05]  /*b390*/  BRA `(.L_x_158) ;  /* 0xffffff9000587947 */ /* 0x000fea000383ffff */
.L_x_76:
[----:B------:R-:W-:-:S07]  /*b3a0*/  MOV R0, UR7 ;  /* 0x0000000700007c02 */ /* 0x000fce0008000f00 */
.L_x_159:
[----:B-1----:R1:W3:Y:S02]  /*b3b0*/  SYNCS.PHASECHK.TRANS64.TRYWAIT P0, [R0+URZ+0x50], R3 ;  /* 0x00005003000075a7 */ /* 0x0022e400080011ff */
[----:B---3--:R-:W-:Y:S05]  /*b3c0*/  @!P0 NANOSLEEP.SYNCS 0x989680 ;  /* 0x009896800000895d */ /* 0x008fea0003900000 */
[----:B------:R-:W3:Y:S02]  /*b3d0*/  @!P0 SYNCS.PHASECHK.TRANS64 P0, [R0+URZ+0x50], R3 ;  /* 0x00005003000085a7 */ /* 0x000ee400080010ff */
[----:B---3--:R-:W-:Y:S05]  /*b3e0*/  @!P0 BRA `(.L_x_159) ;  /* 0xfffffffc00f08947 */ /* 0x008fea000383ffff */
[----:B------:R-:W-:Y:S05]  /*b3f0*/  BRA `(.L_x_160) ;  /* 0xffffff9000c87947 */ /* 0x000fea000383ffff */
.L_x_77:
[----:B-1----:R-:W-:-:S07]  /*b400*/  MOV R0, UR7 ;  /* 0x0000000700007c02 */ /* 0x002fce0008000f00 */
.L_x_161:
[----:B-1----:R1:W3:Y:S02]  /*b410*/  SYNCS.PHASECHK.TRANS64.TRYWAIT P0, [R0+URZ+0x58], R3 ;  /* 0x00005803000075a7 */ /* 0x0022e400080011ff */
[----:B---3--:R-:W-:Y:S05]  /*b420*/  @!P0 NANOSLEEP.SYNCS 0x989680 ;  /* 0x009896800000895d */ /* 0x008fea0003900000 */
[----:B------:R-:W3:Y:S02]  /*b430*/  @!P0 SYNCS.PHASECHK.TRANS64 P0, [R0+URZ+0x58], R3 ;  /* 0x00005803000085a7 */ /* 0x000ee400080010ff */
[----:B---3--:R-:W-:Y:S05]  /*b440*/  @!P0 BRA `(.L_x_161) ;  /* 0xfffffffc00f08947 */ /* 0x008fea000383ffff */
[----:B------:R-:W-:Y:S05]  /*b450*/  BRA `(.L_x_162) ;  /* 0xffffff9000b87947 */ /* 0x000fea000383ffff */
.L_x_78:
[----:B-1----:R-:W-:-:S07]  /*b460*/  MOV R0, UR7 ;  /* 0x0000000700007c02 */ /* 0x002fce0008000f00 */
.L_x_163:
[----:B-1----:R1:W3:Y:S02]  /*b470*/  SYNCS.PHASECHK.TRANS64.TRYWAIT P0, [R0+URZ+0x60], R3 ;  /* 0x00006003000075a7 */ /* 0x0022e400080011ff */
[----:B---3--:R-:W-:Y:S05]  /*b480*/  @!P0 NANOSLEEP.SYNCS 0x989680 ;  /* 0x009896800000895d */ /* 0x008fea0003900000 */
[----:B------:R-:W3:Y:S02]  /*b490*/  @!P0 SYNCS.PHASECHK.TRANS64 P0, [R0+URZ+0x60], R3 ;  /* 0x00006003000085a7 */ /* 0x000ee400080010ff */
[----:B---3--:R-:W-:Y:S05]  /*b4a0*/  @!P0 BRA `(.L_x_163) ;  /* 0xfffffffc00f08947 */ /* 0x008fea000383ffff */
[----:B------:R-:W-:Y:S05]  /*b4b0*/  BRA `(.L_x_164) ;  /* 0xffffff9000a87947 */ /* 0x000fea000383ffff */
.L_x_80:
[----:B--2---:R2:W4:Y:S02]  /*b4c0*/  SYNCS.PHASECHK.TRANS64.TRYWAIT P0, [R0+URZ+0x80], R3 ;  /* 0x00008003000075a7 */ /* 0x00452400080011ff */
[----:B----4-:R-:W-:Y:S05]  /*b4d0*/  @!P0 NANOSLEEP.SYNCS 0x989680 ;  /* 0x009896800000895d */ /* 0x010fea0003900000 */
[----:B------:R-:W4:Y:S02]  /*b4e0*/  @!P0 SYNCS.PHASECHK.TRANS64 P0, [R0+URZ+0x80], R3 ;  /* 0x00008003000085a7 */ /* 0x000f2400080010ff */
[----:B----4-:R-:W-:Y:S05]  /*b4f0*/  @!P0 BRA `(.L_x_80) ;  /* 0xfffffffc00f08947 */ /* 0x010fea000383ffff */
[----:B------:R-:W-:Y:S05]  /*b500*/  BRA `(.L_x_165) ;  /* 0xffffff94007c7947 */ /* 0x000fea000383ffff */
.L_x_91:
[----:B-1----:R-:W-:Y:S04]  /*b510*/  MOV R3, UR48 ;  /* 0x0000003000037c02 */ /* 0x002fe80008000f00 */
[----:B------:R1:W3:Y:S03]  /*b520*/  SYNCS.PHASECHK.TRANS64.TRYWAIT P1, [R3+URZ+0x30], R4 ;  /* 0x00003004030075a7 */ /* 0x0002e600080211ff */
[----:B---3--:R-:W-:Y:S05]  /*b530*/  @!P1 NANOSLEEP.SYNCS 0x989680 ;  /* 0x009896800000995d */ /* 0x008fea0003900000 */
[----:B------:R-:W3:Y:S02]  /*b540*/  @!P1 SYNCS.PHASECHK.TRANS64 P1, [R3+URZ+0x30], R4 ;  /* 0x00003004030095a7 */ /* 0x000ee400080210ff */
[----:B---3--:R-:W-:Y:S05]  /*b550*/  @!P1 BRA `(.L_x_91) ;  /* 0xfffffffc00ec9947 */ /* 0x008fea000383ffff */
[----:B------:R-:W-:Y:S05]  /*b560*/  BRA `(.L_x_90) ;  /* 0xffffffa000d07947 */ /* 0x000fea000383ffff */
.L_x_93:
[----:B-1----:R1:W4:Y:S02]  /*b570*/  SYNCS.PHASECHK.TRANS64.TRYWAIT P0, [R87+URZ+0xa0], R0 ;  /* 0x0000a000570075a7 */ /* 0x00232400080011ff */
[----:B----4-:R-:W-:Y:S05]  /*b580*/  @!P0 NANOSLEEP.SYNCS 0x989680 ;  /* 0x009896800000895d */ /* 0x010fea0003900000 */
[----:B------:R-:W4:Y:S02]  /*b590*/  @!P0 SYNCS.PHASECHK.TRANS64 P0, [R87+URZ+0xa0], R0 ;  /* 0x0000a000570085a7 */ /* 0x000f2400080010ff */
[----:B----4-:R-:W-:Y:S05]  /*b5a0*/  @!P0 BRA `(.L_x_93) ;  /* 0xfffffffc00f08947 */ /* 0x010fea000383ffff */
[----:B------:R-:W-:Y:S05]  /*b5b0*/  BRA `(.L_x_92) ;  /* 0xffffffa400307947 */ /* 0x000fea000383ffff */
.L_x_102:
[----:B--2---:R2:W3:Y:S02]  /*b5c0*/  SYNCS.PHASECHK.TRANS64.TRYWAIT P0, [R3+URZ+0x30], R0 ;  /* 0x00003000030075a7 */ /* 0x0044e400080011ff */
[----:B---3--:R-:W-:Y:S05]  /*b5d0*/  @!P0 NANOSLEEP.SYNCS 0x989680 ;  /* 0x009896800000895d */ /* 0x008fea0003900000 */
[----:B------:R-:W3:Y:S02]  /*b5e0*/  @!P0 SYNCS.PHASECHK.TRANS64 P0, [R3+URZ+0x30], R0 ;  /* 0x00003000030085a7 */ /* 0x000ee400080010ff */
[----:B---3--:R-:W-:Y:S05]  /*b5f0*/  @!P0 BRA `(.L_x_102) ;  /* 0xfffffffc00f08947 */ /* 0x008fea000383ffff */
[----:B------:R-:W-:Y:S05]  /*b600*/  BRA `(.L_x_101) ;  /* 0xffffffb400f87947 */ /* 0x000fea000383ffff */
.L_x_110:
[----:B--2---:R2:W3:Y:S02]  /*b610*/  SYNCS.PHASECHK.TRANS64.TRYWAIT P0, [R0+URZ+0x30], R7 ;  /* 0x00003007000075a7 */ /* 0x0044e400080011ff */
[----:B---3--:R-:W-:Y:S05]  /*b620*/  @!P0 NANOSLEEP.SYNCS 0x989680 ;  /* 0x009896800000895d */ /* 0x008fea0003900000 */
[----:B------:R-:W3:Y:S02]  /*b630*/  @!P0 SYNCS.PHASECHK.TRANS64 P0, [R0+URZ+0x30], R7 ;  /* 0x00003007000085a7 */ /* 0x000ee400080010ff */
[----:B---3--:R-:W-:Y:S05]  /*b640*/  @!P0 BRA `(.L_x_110) ;  /* 0xfffffffc00f08947 */ /* 0x008fea000383ffff */
[----:B------:R-:W-:Y:S05]  /*b650*/  BRA `(.L_x_109) ;  /* 0xffffffc800ec7947 */ /* 0x000fea000383ffff */
.L_x_118:
[----:B-1----:R1:W2:Y:S02]  /*b660*/  SYNCS.PHASECHK.TRANS64.TRYWAIT P0, [R3+URZ+0x30], R0 ;  /* 0x00003000030075a7 */ /* 0x0022a400080011ff */
[----:B--2---:R-:W-:Y:S05]  /*b670*/  @!P0 NANOSLEEP.SYNCS 0x989680 ;  /* 0x009896800000895d */ /* 0x004fea0003900000 */
[----:B------:R-:W2:Y:S02]  /*b680*/  @!P0 SYNCS.PHASECHK.TRANS64 P0, [R3+URZ+0x30], R0 ;  /* 0x00003000030085a7 */ /* 0x000ea400080010ff */
[----:B--2---:R-:W-:Y:S05]  /*b690*/  @!P0 BRA `(.L_x_118) ;  /* 0xfffffffc00f08947 */ /* 0x004fea000383ffff */
[----:B------:R-:W-:Y:S05]  /*b6a0*/  BRA `(.L_x_117) ;  /* 0xffffffdc00e07947 */ /* 0x000fea000383ffff */
        .weak           $__internal_0_$__cuda_sm10x_tcgen05_guardrail_trap_col_being_dealloced_not_returned_by_alloc
        .type           $__internal_0_$__cuda_sm10x_tcgen05_guardrail_trap_col_being_dealloced_not_returned_by_alloc,@function
        .size           $__internal_0_$__cuda_sm10x_tcgen05_guardrail_trap_col_being_dealloced_not_returned_by_alloc,($__internal_1_$__cuda_sm10x_tcgen05_guardrail_trap_phase_invalid_during_alloc - $__internal_0_$__cuda_sm10x_tcgen05_guardrail_trap_col_being_dealloced_not_returned_by_alloc)
$__internal_0_$__cuda_sm10x_tcgen05_guardrail_trap_col_being_dealloced_not_returned_by_alloc:
[----:B------:R-:W-:Y:S05]  /*b6b0*/  BPT.TRAP 0x1 ;  /* 0x000000040000795c */ /* 0x000fea0000300000 */
[----:B------:R-:W-:-:S04]  /*b6c0*/  HFMA2 R3, -RZ, RZ, 0, 0 ;  /* 0x00000000ff037431 */ /* 0x000fc800000001ff */
[----:B------:R-:W-:Y:S05]  /*b6d0*/  RET.REL.NODEC R2 `(_ZN7cutlass13device_kernelINS_4gemm6kernel13GemmUniversalIN4cute5tupleIJiiiiEEENS1_10collective13CollectiveMmaINS1_35MainloopSm100TmaUmmaWarpSpecializedILi3ELi2ELi2ENS5_IJNS4_1CILi1EEESB_SB_EEEEENS5_IJNSA_ILi128EEENSA_ILi256EEENSA_ILi64EEEEEENS_6half_tENS5_IJlSB_lEEESI_SJ_NS4_8TiledMMAINS4_8MMA_AtomIJNS4_20SM100_MMA_F16BF16_SSISI_SI_fLi128ELi256ELNS4_4UMMA5MajorE0ELSO_0ELNSN_7ScaleInE0ELSP_0EEEEEENS4_6LayoutISC_NS5_IJNSA_ILi0EEEST_ST_EEEEENS5_IJNS4_10UnderscoreESW_SW_EEEEENS4_13SM90_TMA_LOADENS4_14ComposedLayoutINS4_7SwizzleILi3ELi4ELi3EEENS4_18smem_ptr_flag_bitsILi16EEENSS_INS5_IJNSA_ILi8EEESG_EEENS5_IJSG_SB_EEEEEEEvNS4_8identityESZ_S19_vS1A_EENS_8epilogue10collective18CollectiveEpilogueINS1C_23Sm100TmaWarpSpecializedILi4ELi2ELi64ELb1ELb0EEEJSH_NS5_IJNSS_ISE_SB_EENSS_ISG_SB_EEEEESI_SJ_SI_SJ_NS1C_6fusion15FusionCallbacksIS1G_NS1K_17LinearCombinationISI_fSI_fLNS_15FloatRoundStyleE2EEESH_S1J_JEEENS4_5SM1004TMEM4LOAD26SM100_TMEM_LOAD_32dp32b64xESZ_S19_NS4_39AutoVectorizingCopyWithAssumedAlignmentILi128EEENS4_14SM90_TMA_STOREES19_S1V_S1V_EEEvvEEEEvNT_6ParamsE) ;  /* 0xffffff4802487950 */ /* 0x000fea0003c3ffff */
        .weak           $__internal_1_$__cuda_sm10x_tcgen05_guardrail_trap_phase_invalid_during_alloc
        .type           $__internal_1_$__cuda_sm10x_tcgen05_guardrail_trap_phase_invalid_during_alloc,@function
        .size           $__internal_1_$__cuda_sm10x_tcgen05_guardrail_trap_phase_invalid_during_alloc,($__internal_2_$__cuda_sm10x_tcgen05_guardrail_trap_unallocated_columns_being_dealloced - $__internal_1_$__cuda_sm10x_tcgen05_guardrail_trap_phase_invalid_during_alloc)
$__internal_1_$__cuda_sm10x_tcgen05_guardrail_trap_phase_invalid_during_alloc:
[----:B------:R-:W-:Y:S05]  /*b6e0*/  BPT.TRAP 0x1 ;  /* 0x000000040000795c */ /* 0x000fea0000300000 */
[----:B------:R-:W-:-:S04]  /*b6f0*/  MOV R3, 0x0 ;  /* 0x0000000000037802 */ /* 0x000fc80000000f00 */
[----:B------:R-:W-:Y:S05]  /*b700*/  RET.REL.NODEC R2 `(_ZN7cutlass13device_kernelINS_4gemm6kernel13GemmUniversalIN4cute5tupleIJiiiiEEENS1_10collective13CollectiveMmaINS1_35MainloopSm100TmaUmmaWarpSpecializedILi3ELi2ELi2ENS5_IJNS4_1CILi1EEESB_SB_EEEEENS5_IJNSA_ILi128EEENSA_ILi256EEENSA_ILi64EEEEEENS_6half_tENS5_IJlSB_lEEESI_SJ_NS4_8TiledMMAINS4_8MMA_AtomIJNS4_20SM100_MMA_F16BF16_SSISI_SI_fLi128ELi256ELNS4_4UMMA5MajorE0ELSO_0ELNSN_7ScaleInE0ELSP_0EEEEEENS4_6LayoutISC_NS5_IJNSA_ILi0EEEST_ST_EEEEENS5_IJNS4_10UnderscoreESW_SW_EEEEENS4_13SM90_TMA_LOADENS4_14ComposedLayoutINS4_7SwizzleILi3ELi4ELi3EEENS4_18smem_ptr_flag_bitsILi16EEENSS_INS5_IJNSA_ILi8EEESG_EEENS5_IJSG_SB_EEEEEEEvNS4_8identityESZ_S19_vS1A_EENS_8epilogue10collective18CollectiveEpilogueINS1C_23Sm100TmaWarpSpecializedILi4ELi2ELi64ELb1ELb0EEEJSH_NS5_IJNSS_ISE_SB_EENSS_ISG_SB_EEEEESI_SJ_SI_SJ_NS1C_6fusion15FusionCallbacksIS1G_NS1K_17LinearCombinationISI_fSI_fLNS_15FloatRoundStyleE2EEESH_S1J_JEEENS4_5SM1004TMEM4LOAD26SM100_TMEM_LOAD_32dp32b64xESZ_S19_NS4_39AutoVectorizingCopyWithAssumedAlignmentILi128EEENS4_14SM90_TMA_STOREES19_S1V_S1V_EEEvvEEEEvNT_6ParamsE) ;  /* 0xffffff48023c7950 */ /* 0x000fea0003c3ffff */
        .weak           $__internal_2_$__cuda_sm10x_tcgen05_guardrail_trap_unallocated_columns_being_dealloced
        .type           $__internal_2_$__cuda_sm10x_tcgen05_guardrail_trap_unallocated_columns_being_dealloced,@function
        .size           $__internal_2_$__cuda_sm10x_tcgen05_guardrail_trap_unallocated_columns_being_dealloced,(.L_x_167 - $__internal_2_$__cuda_sm10x_tcgen05_guardrail_trap_unallocated_columns_being_dealloced)
$__internal_2_$__cuda_sm10x_tcgen05_guardrail_trap_unallocated_columns_being_dealloced:
[----:B------:R-:W-:Y:S05]  /*b710*/  BPT.TRAP 0x1 ;  /* 0x000000040000795c */ /* 0x000fea0000300000 */
[----:B------:R-:W-:-:S04]  /*b720*/  HFMA2 R3, -RZ, RZ, 0, 0 ;  /* 0x00000000ff037431 */ /* 0x000fc800000001ff */
[----:B------:R-:W-:Y:S05]  /*b730*/  RET.REL.NODEC R2 `(_ZN7cutlass13device_kernelINS_4gemm6kernel13GemmUniversalIN4cute5tupleIJiiiiEEENS1_10collective13CollectiveMmaINS1_35MainloopSm100TmaUmmaWarpSpecializedILi3ELi2ELi2ENS5_IJNS4_1CILi1EEESB_SB_EEEEENS5_IJNSA_ILi128EEENSA_ILi256EEENSA_ILi64EEEEEENS_6half_tENS5_IJlSB_lEEESI_SJ_NS4_8TiledMMAINS4_8MMA_AtomIJNS4_20SM100_MMA_F16BF16_SSISI_SI_fLi128ELi256ELNS4_4UMMA5MajorE0ELSO_0ELNSN_7ScaleInE0ELSP_0EEEEEENS4_6LayoutISC_NS5_IJNSA_ILi0EEEST_ST_EEEEENS5_IJNS4_10UnderscoreESW_SW_EEEEENS4_13SM90_TMA_LOADENS4_14ComposedLayoutINS4_7SwizzleILi3ELi4ELi3EEENS4_18smem_ptr_flag_bitsILi16EEENSS_INS5_IJNSA_ILi8EEESG_EEENS5_IJSG_SB_EEEEEEEvNS4_8identityESZ_S19_vS1A_EENS_8epilogue10collective18CollectiveEpilogueINS1C_23Sm100TmaWarpSpecializedILi4ELi2ELi64ELb1ELb0EEEJSH_NS5_IJNSS_ISE_SB_EENSS_ISG_SB_EEEEESI_SJ_SI_SJ_NS1C_6fusion15FusionCallbacksIS1G_NS1K_17LinearCombinationISI_fSI_fLNS_15FloatRoundStyleE2EEESH_S1J_JEEENS4_5SM1004TMEM4LOAD26SM100_TMEM_LOAD_32dp32b64xESZ_S19_NS4_39AutoVectorizingCopyWithAssumedAlignmentILi128EEENS4_14SM90_TMA_STOREES19_S1V_S1V_EEEvvEEEEvNT_6ParamsE) ;  /* 0xffffff4802307950 */ /* 0x000fea0003c3ffff */
.L_x_166:
[----:B------:R-:W-:-:S00]  /*b740*/  BRA `(.L_x_166) ;  /* 0xfffffffc00fc7947 */ /* 0x000fc0000383ffff */
[----:B------:R-:W-:-:S00]  /*b750*/  NOP ;  /* 0x0000000000007918 */ /* 0x000fc00000000000 */
        /* <DEDUP_REMOVED lines=10> */
.L_x_167:


//--------------------- .nv.global.init           --------------------------
	.section	.nv.global.init,"aw",@progbits
.nv.global.init:
	.type		$str$27,@object
	.size		$str$27,($str$28 - $str$27)
$str$27:
        /*0000*/ 	.byte	0x28, 0x61, 0x64, 0x64, 0x72, 0x65, 0x73, 0x73, 0x20, 0x26, 0x20, 0x6d, 0x61, 0x73, 0x6b, 0x29
        /*0010*/ 	.byte	0x20, 0x3d, 0x3d, 0x20, 0x30, 0x00
	.type		$str$28,@object
	.size		$str$28,($str$26 - $str$28)
$str$28:
        /*0016*/ 	.byte	0x2f, 0x74, 0x6d, 0x70, 0x2f, 0x63, 0x75, 0x74, 0x6c, 0x61, 0x73, 0x73, 0x5f, 0x73, 0x77, 0x65
        /*0026*/ 	.byte	0x65, 0x70, 0x5f, 0x73, 0x72, 0x63, 0x2f, 0x69, 0x6e, 0x63, 0x6c, 0x75, 0x64, 0x65, 0x2f, 0x63
        /*0036*/ 	.byte	0x75, 0x74, 0x65, 0x2f, 0x70, 0x6f, 0x69, 0x6e, 0x74, 0x65, 0x72, 0x5f, 0x66, 0x6c, 0x61, 0x67
        /*0046*/ 	.byte	0x67, 0x65, 0x64, 0x2e, 0x68, 0x70, 0x70, 0x00
	.type		$str$26,@object
	.size		$str$26,($str$25 - $str$26)
$str$26:
        /*004e*/ 	.byte	0x2f, 0x74, 0x6d, 0x70, 0x2f, 0x63, 0x75, 0x74, 0x6c, 0x61, 0x73, 0x73, 0x5f, 0x73, 0x77, 0x65
        /*005e*/ 	.byte	0x65, 0x70, 0x5f, 0x73, 0x72, 0x63, 0x2f, 0x69, 0x6e, 0x63, 0x6c, 0x75, 0x64, 0x65, 0x2f, 0x63
        /*006e*/ 	.byte	0x75, 0x74, 0x65, 0x2f, 0x61, 0x74, 0x6f, 0x6d, 0x2f, 0x63, 0x6f, 0x70, 0x79, 0x5f, 0x74, 0x72
        /*007e*/ 	.byte	0x61, 0x69, 0x74, 0x73, 0x5f, 0x73, 0x6d, 0x31, 0x30, 0x30, 0x2e, 0x68, 0x70, 0x70, 0x00
	.type		$str$25,@object
	.size		$str$25,(__unnamed_1 - $str$25)
$str$25:
        /*008d*/ 	.byte	0x28, 0x28, 0x75, 0x69, 0x6e, 0x74, 0x33, 0x32, 0x5f, 0x74, 0x28, 0x74, 0x68, 0x72, 0x65, 0x61
        /*009d*/ 	.byte	0x64, 0x49, 0x64, 0x78, 0x2e, 0x78, 0x29, 0x20, 0x2f, 0x20, 0x33, 0x32, 0x29, 0x20, 0x25, 0x20
        /*00ad*/ 	.byte	0x34, 0x29, 0x20, 0x3d, 0x3d, 0x20, 0x28, 0x28, 0x28, 0x74, 0x6d, 0x65, 0x6d, 0x5f, 0x61, 0x64
        /*00bd*/ 	.byte	0x64, 0x72, 0x20, 0x3e, 0x3e, 0x20, 0x31, 0x36, 0x29, 0x20, 0x2f, 0x20, 0x33, 0x32, 0x29, 0x20
        /*00cd*/ 	.byte	0x25, 0x20, 0x34, 0x29, 0x00
	.type		__unnamed_1,@object
	.size		__unnamed_1,(__unnamed_2 - __unnamed_1)
__unnamed_1:
        /*00d2*/ 	.byte	0x61, 0x75, 0x74, 0x6f, 0x20, 0x63, 0x75, 0x74, 0x65, 0x3a, 0x3a, 0x61, 0x73, 0x5f, 0x70, 0x6f
        /* <DEDUP_REMOVED lines=24> */
        /*0262*/ 	.byte	0x3e, 0x3e, 0x3e, 0x3e, 0x5d, 0x00
	.type		__unnamed_2,@object
	.size		__unnamed_2,(.L_2 - __unnamed_2)
__unnamed_2:
        /* <DEDUP_REMOVED lines=43> */
        /*0518*/ 	.byte	0x74, 0x65, 0x3a, 0x3a, 0x43, 0x3c, 0x30, 0x3e, 0x3e, 0x3e, 0x3e, 0x5d, 0x00
.L_2:


//--------------------- .nv.shared._ZN7cutlass13device_kernelINS_4gemm6kernel13GemmUniversalIN4cute5tupleIJiiiiEEENS1_10collective13CollectiveMmaINS1_35MainloopSm100TmaUmmaWarpSpecializedILi3ELi2ELi2ENS5_IJNS4_1CILi1EEESB_SB_EEEEENS5_IJNSA_ILi128EEENSA_ILi256EEENSA_ILi64EEEEEENS_6half_tENS5_IJlSB_lEEESI_SJ_NS4_8TiledMMAINS4_8MMA_AtomIJNS4_20SM100_MMA_F16BF16_SSISI_SI_fLi128ELi256ELNS4_4UMMA5MajorE0ELSO_0ELNSN_7ScaleInE0ELSP_0EEEEEENS4_6LayoutISC_NS5_IJNSA_ILi0EEEST_ST_EEEEENS5_IJNS4_10UnderscoreESW_SW_EEEEENS4_13SM90_TMA_LOADENS4_14ComposedLayoutINS4_7SwizzleILi3ELi4ELi3EEENS4_18smem_ptr_flag_bitsILi16EEENSS_INS5_IJNSA_ILi8EEESG_EEENS5_IJSG_SB_EEEEEEEvNS4_8identityESZ_S19_vS1A_EENS_8epilogue10collective18CollectiveEpilogueINS1C_23Sm100TmaWarpSpecializedILi4ELi2ELi64ELb1ELb0EEEJSH_NS5_IJNSS_ISE_SB_EENSS_ISG_SB_EEEEESI_SJ_SI_SJ_NS1C_6fusion15FusionCallbacksIS1G_NS1K_17LinearCombinationISI_fSI_fLNS_15FloatRoundStyleE2EEESH_S1J_JEEENS4_5SM1004TMEM4LOAD26SM100_TMEM_LOAD_32dp32b64xESZ_S19_NS4_39AutoVectorizingCopyWithAssumedAlignmentILi128EEENS4_14SM90_TMA_STOREES19_S1V_S1V_EEEvvEEEEvNT_6ParamsE --------------------------
	.section	.nv.shared._ZN7cutlass13device_kernelINS_4gemm6kernel13GemmUniversalIN4cute5tupleIJiiiiEEENS1_10collective13CollectiveMmaINS1_35MainloopSm100TmaUmmaWarpSpecializedILi3ELi2ELi2ENS5_IJNS4_1CILi1EEESB_SB_EEEEENS5_IJNSA_ILi128EEENSA_ILi256EEENSA_ILi64EEEEEENS_6half_tENS5_IJlSB_lEEESI_SJ_NS4_8TiledMMAINS4_8MMA_AtomIJNS4_20SM100_MMA_F16BF16_SSISI_SI_fLi128ELi256ELNS4_4UMMA5MajorE0ELSO_0ELNSN_7ScaleInE0ELSP_0EEEEEENS4_6LayoutISC_NS5_IJNSA_ILi0EEEST_ST_EEEEENS5_IJNS4_10UnderscoreESW_SW_EEEEENS4_13SM90_TMA_LOADENS4_14ComposedLayoutINS4_7SwizzleILi3ELi4ELi3EEENS4_18smem_ptr_flag_bitsILi16EEENSS_INS5_IJNSA_ILi8EEESG_EEENS5_IJSG_SB_EEEEEEEvNS4_8identityESZ_S19_vS1A_EENS_8epilogue10collective18CollectiveEpilogueINS1C_23Sm100TmaWarpSpecializedILi4ELi2ELi64ELb1ELb0EEEJSH_NS5_IJNSS_ISE_SB_EENSS_ISG_SB_EEEEESI_SJ_SI_SJ_NS1C_6fusion15FusionCallbacksIS1G_NS1K_17LinearCombinationISI_fSI_fLNS_15FloatRoundStyleE2EEESH_S1J_JEEENS4_5SM1004TMEM4LOAD26SM100_TMEM_LOAD_32dp32b64xESZ_S19_NS4_39AutoVectorizingCopyWithAssumedAlignmentILi128EEENS4_14SM90_TMA_STOREES19_S1V_S1V_EEEvvEEEEvNT_6ParamsE,"aw",@nobits
	.sectionflags	@""
	.align	16
	.zero		1024


//--------------------- .nv.shared.reserved.0     --------------------------
	.section	.nv.shared.reserved.0,"aw",@nobits
	.weak		__nv_reservedSMEM_offset_0_alias
	.size		__nv_reservedSMEM_offset_0_alias, 0, 64
	.other		__nv_reservedSMEM_offset_0_alias,@"STO_CUDA_RESERVED_SHARED STV_DEFAULT"
__nv_reservedSMEM_offset_0_alias:
	.zero		0
.nv.shared.reserved.0:
	.zero		64
	.weak		__nv_reservedSMEM_tcgen05_partition
	.type		__nv_reservedSMEM_tcgen05_partition,@object
	.size		__nv_reservedSMEM_tcgen05_partition,(.L_0 - __nv_reservedSMEM_tcgen05_partition)
__nv_reservedSMEM_tcgen05_partition:
	.zero		32
.L_0:


//--------------------- .nv.global                --------------------------
	.section	.nv.global,"aw",@nobits
.nv.global:
	.type		_ZN39_INTERNAL_03a10239_4_k_cu_ea62e7ed_59414cute1_E,@object
	.size		_ZN39_INTERNAL_03a10239_4_k_cu_ea62e7ed_59414cute1_E,(_ZN39_INTERNAL_03a10239_4_k_cu_ea62e7ed_59414cuda3std3__45__cpo6cbeginE - _ZN39_INTERNAL_03a10239_4_k_cu_ea62e7ed_59414cute1_E)
_ZN39_INTERNAL_03a10239_4_k_cu_ea62e7ed_59414cute1_E:
	.zero		1
	.type		_ZN39_INTERNAL_03a10239_4_k_cu_ea62e7ed_59414cuda3std3__45__cpo6cbeginE,@object
	.size		_ZN39_INTERNAL_03a10239_4_k_cu_ea62e7ed_59414cuda3std3__45__cpo6cbeginE,(_ZN39_INTERNAL_03a10239_4_k_cu_ea62e7ed_59414cuda3std3__48in_placeE - _ZN39_INTERNAL_03a10239_4_k_cu_ea62e7ed_59414cuda3std3__45__cpo6cbeginE)
_ZN39_INTERNAL_03a10239_4_k_cu_ea62e7ed_59414cuda3std3__45__cpo6cbeginE:
	.zero		1
	.type		_ZN39_INTERNAL_03a10239_4_k_cu_ea62e7ed_59414cuda3std3__48in_placeE,@object
	.size		_ZN39_INTERNAL_03a10239_4_k_cu_ea62e7ed_59414cuda3std3__48in_placeE,(_ZN39_INTERNAL_03a10239_4_k_cu_ea62e7ed_59414cuda3std6ranges3__45__cpo9iter_moveE - _ZN39_INTERNAL_03a10239_4_k_cu_ea62e7ed_59414cuda3std3__48in_placeE)
_ZN39_INTERNAL_03a10239_4_k_cu_ea62e7ed_59414cuda3std3__48in_placeE:
	.zero		1
	.type		_ZN39_INTERNAL_03a10239_4_k_cu_ea62e7ed_59414cuda3std6ranges3__45__cpo9iter_moveE,@object
	.size		_ZN39_INTERNAL_03a10239_4_k_cu_ea62e7ed_59414cuda3std6ranges3__45__cpo9iter_moveE,(_ZN39_INTERNAL_03a10239_4_k_cu_ea62e7ed_59414cuda3std3__45__cpo5beginE - _ZN39_INTERNAL_03a10239_4_k_cu_ea62e7ed_59414cuda3std6ranges3__45__cpo9iter_moveE)
_ZN39_INTERNAL_03a10239_4_k_cu_ea62e7ed_59414cuda3std6ranges3__45__cpo9iter_moveE:
	.zero		1
	.type		_ZN39_INTERNAL_03a10239_4_k_cu_ea62e7ed_59414cuda3std3__45__cpo5beginE,@object
	.size		_ZN39_INTERNAL_03a10239_4_k_cu_ea62e7ed_59414cuda3std3__45__cpo5beginE,(_ZN39_INTERNAL_03a10239_4_k_cu_ea62e7ed_59414cuda3std3__441_GLOBAL__N__03a10239_4_k_cu_ea62e7ed_59416ignoreE - _ZN39_INTERNAL_03a10239_4_k_cu_ea62e7ed_59414cuda3std3__45__cpo5beginE)
_ZN39_INTERNAL_03a10239_4_k_cu_ea62e7ed_59414cuda3std3__45__cpo5beginE:
	.zero		1
	.type		_ZN39_INTERNAL_03a10239_4_k_cu_ea62e7ed_59414cuda3std3__441_GLOBAL__N__03a10239_4_k_cu_ea62e7ed_59416ignoreE,@object
	.size		_ZN39_INTERNAL_03a10239_4_k_cu_ea62e7ed_59414cuda3std3__441_GLOBAL__N__03a10239_4_k_cu_ea62e7ed_59416ignoreE,(_ZN39_INTERNAL_03a10239_4_k_cu_ea62e7ed_59414cute7productE - _ZN39_INTERNAL_03a10239_4_k_cu_ea62e7ed_59414cuda3std3__441_GLOBAL__N__03a10239_4_k_cu_ea62e7ed_59416ignoreE)
_ZN39_INTERNAL_03a10239_4_k_cu_ea62e7ed_59414cuda3std3__441_GLOBAL__N__03a10239_4_k_cu_ea62e7ed_59416ignoreE:
	.zero		1
	.type		_ZN39_INTERNAL_03a10239_4_k_cu_ea62e7ed_59414cute7productE,@object
	.size		_ZN39_INTERNAL_03a10239_4_k_cu_ea62e7ed_59414cute7productE,(_ZN39_INTERNAL_03a10239_4_k_cu_ea62e7ed_59414cuda3std3__45__cpo3endE - _ZN39_INTERNAL_03a10239_4_k_cu_ea62e7ed_59414cute7productE)
_ZN39_INTERNAL_03a10239_4_k_cu_ea62e7ed_59414cute7productE:
	.zero		1
	.type		_ZN39_INTERNAL_03a10239_4_k_cu_ea62e7ed_59414cuda3std3__45__cpo3endE,@object
	.size		_ZN39_INTERNAL_03a10239_4_k_cu_ea62e7ed_59414cuda3std3__45__cpo3endE,(_ZN39_INTERNAL_03a10239_4_k_cu_ea62e7ed_59414cuda3std3__419piecewise_constructE - _ZN39_INTERNAL_03a10239_4_k_cu_ea62e7ed_59414cuda3std3__45__cpo3endE)
_ZN39_INTERNAL_03a10239_4_k_cu_ea62e7ed_59414cuda3std3__45__cpo3endE:
	.zero		1
	.type		_ZN39_INTERNAL_03a10239_4_k_cu_ea62e7ed_59414cuda3std3__419piecewise_constructE,@object
	.size		_ZN39_INTERNAL_03a10239_4_k_cu_ea62e7ed_59414cuda3std3__419piecewise_constructE,(_ZN39_INTERNAL_03a10239_4_k_cu_ea62e7ed_59414cuda3std3__45__cpo4cendE - _ZN39_INTERNAL_03a10239_4_k_cu_ea62e7ed_59414cuda3std3__419piecewise_constructE)
_ZN39_INTERNAL_03a10239_4_k_cu_ea62e7ed_59414cuda3std3__419piecewise_constructE:
	.zero		1
	.type		_ZN39_INTERNAL_03a10239_4_k_cu_ea62e7ed_59414cuda3std3__45__cpo4cendE,@object
	.size		_ZN39_INTERNAL_03a10239_4_k_cu_ea62e7ed_59414cuda3std3__45__cpo4cendE,(_ZN39_INTERNAL_03a10239_4_k_cu_ea62e7ed_59414cuda3std6ranges3__45__cpo4swapE - _ZN39_INTERNAL_03a10239_4_k_cu_ea62e7ed_59414cuda3std3__45__cpo4cendE)
_ZN39_INTERNAL_03a10239_4_k_cu_ea62e7ed_59414cuda3std3__45__cpo4cendE:
	.zero		1
	.type		_ZN39_INTERNAL_03a10239_4_k_cu_ea62e7ed_59414cuda3std6ranges3__45__cpo4swapE,@object
	.size		_ZN39_INTERNAL_03a10239_4_k_cu_ea62e7ed_59414cuda3std6ranges3__45__cpo4swapE,(.L_10 - _ZN39_INTERNAL_03a10239_4_k_cu_ea62e7ed_59414cuda3std6ranges3__45__cpo4swapE)
_ZN39_INTERNAL_03a10239_4_k_cu_ea62e7ed_59414cuda3std6ranges3__45__cpo4swapE:
	.zero		1
.L_10:


//--------------------- .nv.constant0._ZN7cutlass13device_kernelINS_4gemm6kernel13GemmUniversalIN4cute5tupleIJiiiiEEENS1_10collective13CollectiveMmaINS1_35MainloopSm100TmaUmmaWarpSpecializedILi3ELi2ELi2ENS5_IJNS4_1CILi1EEESB_SB_EEEEENS5_IJNSA_ILi128EEENSA_ILi256EEENSA_ILi64EEEEEENS_6half_tENS5_IJlSB_lEEESI_SJ_NS4_8TiledMMAINS4_8MMA_AtomIJNS4_20SM100_MMA_F16BF16_SSISI_SI_fLi128ELi256ELNS4_4UMMA5MajorE0ELSO_0ELNSN_7ScaleInE0ELSP_0EEEEEENS4_6LayoutISC_NS5_IJNSA_ILi0EEEST_ST_EEEEENS5_IJNS4_10UnderscoreESW_SW_EEEEENS4_13SM90_TMA_LOADENS4_14ComposedLayoutINS4_7SwizzleILi3ELi4ELi3EEENS4_18smem_ptr_flag_bitsILi16EEENSS_INS5_IJNSA_ILi8EEESG_EEENS5_IJSG_SB_EEEEEEEvNS4_8identityESZ_S19_vS1A_EENS_8epilogue10collective18CollectiveEpilogueINS1C_23Sm100TmaWarpSpecializedILi4ELi2ELi64ELb1ELb0EEEJSH_NS5_IJNSS_ISE_SB_EENSS_ISG_SB_EEEEESI_SJ_SI_SJ_NS1C_6fusion15FusionCallbacksIS1G_NS1K_17LinearCombinationISI_fSI_fLNS_15FloatRoundStyleE2EEESH_S1J_JEEENS4_5SM1004TMEM4LOAD26SM100_TMEM_LOAD_32dp32b64xESZ_S19_NS4_39AutoVectorizingCopyWithAssumedAlignmentILi128EEENS4_14SM90_TMA_STOREES19_S1V_S1V_EEEvvEEEEvNT_6ParamsE --------------------------
	.section	.nv.constant0._ZN7cutlass13device_kernelINS_4gemm6kernel13GemmUniversalIN4cute5tupleIJiiiiEEENS1_10collective13CollectiveMmaINS1_35MainloopSm100TmaUmmaWarpSpecializedILi3ELi2ELi2ENS5_IJNS4_1CILi1EEESB_SB_EEEEENS5_IJNSA_ILi128EEENSA_ILi256EEENSA_ILi64EEEEEENS_6half_tENS5_IJlSB_lEEESI_SJ_NS4_8TiledMMAINS4_8MMA_AtomIJNS4_20SM100_MMA_F16BF16_SSISI_SI_fLi128ELi256ELNS4_4UMMA5MajorE0ELSO_0ELNSN_7ScaleInE0ELSP_0EEEEEENS4_6LayoutISC_NS5_IJNSA_ILi0EEEST_ST_EEEEENS5_IJNS4_10UnderscoreESW_SW_EEEEENS4_13SM90_TMA_LOADENS4_14ComposedLayoutINS4_7SwizzleILi3ELi4ELi3EEENS4_18smem_ptr_flag_bitsILi16EEENSS_INS5_IJNSA_ILi8EEESG_EEENS5_IJSG_SB_EEEEEEEvNS4_8identityESZ_S19_vS1A_EENS_8epilogue10collective18CollectiveEpilogueINS1C_23Sm100TmaWarpSpecializedILi4ELi2ELi64ELb1ELb0EEEJSH_NS5_IJNSS_ISE_SB_EENSS_ISG_SB_EEEEESI_SJ_SI_SJ_NS1C_6fusion15FusionCallbacksIS1G_NS1K_17LinearCombinationISI_fSI_fLNS_15FloatRoundStyleE2EEESH_S1J_JEEENS4_5SM1004TMEM4LOAD26SM100_TMEM_LOAD_32dp32b64xESZ_S19_NS4_39AutoVectorizingCopyWithAssumedAlignmentILi128EEENS4_14SM90_TMA_STOREES19_S1V_S1V_EEEvvEEEEvNT_6ParamsE,"a",@progbits
	.sectionflags	@""
	.align	4
.nv.constant0._ZN7cutlass13device_kernelINS_4gemm6kernel13GemmUniversalIN4cute5tupleIJiiiiEEENS1_10collective13CollectiveMmaINS1_35MainloopSm100TmaUmmaWarpSpecializedILi3ELi2ELi2ENS5_IJNS4_1CILi1EEESB_SB_EEEEENS5_IJNSA_ILi128EEENSA_ILi256EEENSA_ILi64EEEEEENS_6half_tENS5_IJlSB_lEEESI_SJ_NS4_8TiledMMAINS4_8MMA_AtomIJNS4_20SM100_MMA_F16BF16_SSISI_SI_fLi128ELi256ELNS4_4UMMA5MajorE0ELSO_0ELNSN_7ScaleInE0ELSP_0EEEEEENS4_6LayoutISC_NS5_IJNSA_ILi0EEEST_ST_EEEEENS5_IJNS4_10UnderscoreESW_SW_EEEEENS4_13SM90_TMA_LOADENS4_14ComposedLayoutINS4_7SwizzleILi3ELi4ELi3EEENS4_18smem_ptr_flag_bitsILi16EEENSS_INS5_IJNSA_ILi8EEESG_EEENS5_IJSG_SB_EEEEEEEvNS4_8identityESZ_S19_vS1A_EENS_8epilogue10collective18CollectiveEpilogueINS1C_23Sm100TmaWarpSpecializedILi4ELi2ELi64ELb1ELb0EEEJSH_NS5_IJNSS_ISE_SB_EENSS_ISG_SB_EEEEESI_SJ_SI_SJ_NS1C_6fusion15FusionCallbacksIS1G_NS1K_17LinearCombinationISI_fSI_fLNS_15FloatRoundStyleE2EEESH_S1J_JEEENS4_5SM1004TMEM4LOAD26SM100_TMEM_LOAD_32dp32b64xESZ_S19_NS4_39AutoVectorizingCopyWithAssumedAlignmentILi128EEENS4_14SM90_TMA_STOREES19_S1V_S1V_EEEvvEEEEvNT_6ParamsE:
	.zero		2944


//--------------------- SYMBOLS --------------------------

	.type		.nv.reservedSmem.offset0,@object
	.size		.nv.reservedSmem.offset0,0x4
	.type		.nv.reservedSmem.cap,@object
	.size		.nv.reservedSmem.cap,0x4
	.type		__assertfail,@function
